// auto-generated by cutlass_sweep.gemm — config: {"arch": "sm_90", "cluster_m": 1, "cluster_n": 1, "dtype": "e4m3", "dtype_b": "e4m3", "layout": "nt", "stages": 0, "tile_k": 32, "tile_m": 256, "tile_n": 64}
#include "cutlass/cutlass.h"
#include "cutlass/gemm/collective/collective_builder.hpp"
#include "cutlass/gemm/device/gemm_universal_adapter.h"
#include "cutlass/gemm/kernel/gemm_universal.hpp"
#include "cutlass/epilogue/collective/collective_builder.hpp"

using ElemA = cutlass::float_e4m3_t;
using ElemB = cutlass::float_e4m3_t;
using ElemCD = cutlass::float_e4m3_t;
using Acc  = float;
using TileShape    = cute::Shape<cute::_256, cute::_64, cute::_32>;
using ClusterShape = cute::Shape<cute::_1, cute::_1, cute::_1>;

using CollectiveEpilogue = typename cutlass::epilogue::collective::CollectiveBuilder<
    cutlass::arch::Sm90, cutlass::arch::OpClassTensorOp,
    TileShape, ClusterShape,
    cutlass::epilogue::collective::EpilogueTileAuto,
    Acc, Acc,
    ElemCD, cutlass::layout::RowMajor, 128 / cutlass::sizeof_bits<ElemCD>::value,
    ElemCD, cutlass::layout::RowMajor, 128 / cutlass::sizeof_bits<ElemCD>::value,
    cutlass::epilogue::collective::EpilogueScheduleAuto
  >::CollectiveOp;

using CollectiveMainloop = typename cutlass::gemm::collective::CollectiveBuilder<
    cutlass::arch::Sm90, cutlass::arch::OpClassTensorOp,
    ElemA, cutlass::layout::RowMajor, 128 / cutlass::sizeof_bits<ElemA>::value,
    ElemB, cutlass::layout::ColumnMajor, 128 / cutlass::sizeof_bits<ElemB>::value,
    Acc,
    TileShape, ClusterShape,
    cutlass::gemm::collective::StageCountAutoCarveout<static_cast<int>(sizeof(typename CollectiveEpilogue::SharedStorage))>,
    cutlass::gemm::collective::KernelScheduleAuto
  >::CollectiveOp;

using GemmKernel = cutlass::gemm::kernel::GemmUniversal<
    cute::Shape<int,int,int,int>,
    CollectiveMainloop,
    CollectiveEpilogue
>;
using Gemm = cutlass::gemm::device::GemmUniversalAdapter<GemmKernel>;

// Force the device kernel symbol into the cubin without needing a host main.
auto* _anchor = &cutlass::device_kernel<GemmKernel>;


// ===== COMPILED SASS (sm_90a) =====

	.target	sm_90a

	.elftype	@"ET_EXEC"


//--------------------- .note.nv.tkinfo           --------------------------
	.section	.note.nv.tkinfo,"",@"SHT_NOTE"
	.sectionflags	@"SHF_NOTE_NV_TKINFO"
	.tkinfo
        /*0018*/ 	.word	0x00000002
        /*0030*/ 	.string	""
        /*0030*/ 	.string	"ptxas"
        /*0030*/ 	.string	"Cuda compilation tools, release 13.0, V13.0.88"
        /*0030*/ 	.string	"Build cuda_13.0.r13.0/compiler.36424714_0"
        /*0030*/ 	.string	"-arch sm_90a -m 64 "



//--------------------- .note.nv.cuinfo           --------------------------
	.section	.note.nv.cuinfo,"",@"SHT_NOTE"
	.sectionflags	@"SHF_NOTE_NV_CUINFO"
        /*0018*/ 	.short	0x0002
        /*001a*/ 	.short	0x005a
        /*001c*/ 	.short	0x0082
	.zero		2


//--------------------- .nv.info                  --------------------------
	.section	.nv.info,"",@"SHT_CUDA_INFO"
	.align	4


	//----- nvinfo : EIATTR_REGCOUNT
	.align		4
        /*0000*/ 	.byte	0x04, 0x2f
        /*0002*/ 	.short	(.L_12 - .L_11)
	.align		4
.L_11:
        /*0004*/ 	.word	index@(_ZN7cutlass13device_kernelINS_4gemm6kernel13GemmUniversalIN4cute5tupleIJiiiiEEENS1_10collective13CollectiveMmaINS1_37MainloopSm90TmaGmmaWarpSpecializedFP8ILi22ENS5_IJNS4_1CILi1EEESB_SB_EEENS1_35KernelTmaWarpSpecializedCooperativeEEENS5_IJNSA_ILi256EEENSA_ILi64EEENSA_ILi32EEEEEENS_12float_e4m3_tENS5_IJlSB_lEEESJ_SK_NS4_8TiledMMAINS4_8MMA_AtomIJNS4_4SM904GMMA30MMA_64x64x32_F32E4M3E4M3_SS_TNILNSO_7ScaleInE1ELSQ_1EEEEEENS4_6LayoutINS5_IJNSA_ILi2EEESB_SB_EEENS5_IJSB_NSA_ILi0EEESW_EEEEENS5_IJNS4_10UnderscoreESZ_SZ_EEEEENS4_13SM90_TMA_LOADENS4_14ComposedLayoutINS4_7SwizzleILi1ELi4ELi3EEENS4_18smem_ptr_flag_bitsILi8EEENST_INS5_IJNSA_ILi8EEESH_EEENS5_IJSH_SB_EEEEEEEvNS4_8identityES12_S1C_vS1D_EENS_8epilogue10collective6detail29Sm90TmaWarpSpecializedAdapterINS1G_15DefaultEpilogueISJ_SK_SK_NS1F_6thread17LinearCombinationISJ_Li1EffLNS1K_9ScaleType4KindE0ELNS_15FloatRoundStyleE2ESJ_EENS1_15EpilogueDefaultEEEEEvvEEEEvNT_6ParamsE)
        /*0008*/ 	.word	0x000000a8


	//----- nvinfo : EIATTR_FRAME_SIZE
	.align		4
.L_12:
        /*000c*/ 	.byte	0x04, 0x11
        /*000e*/ 	.short	(.L_14 - .L_13)
	.align		4
.L_13:
        /*0010*/ 	.word	index@(_ZN7cutlass13device_kernelINS_4gemm6kernel13GemmUniversalIN4cute5tupleIJiiiiEEENS1_10collective13CollectiveMmaINS1_37MainloopSm90TmaGmmaWarpSpecializedFP8ILi22ENS5_IJNS4_1CILi1EEESB_SB_EEENS1_35KernelTmaWarpSpecializedCooperativeEEENS5_IJNSA_ILi256EEENSA_ILi64EEENSA_ILi32EEEEEENS_12float_e4m3_tENS5_IJlSB_lEEESJ_SK_NS4_8TiledMMAINS4_8MMA_AtomIJNS4_4SM904GMMA30MMA_64x64x32_F32E4M3E4M3_SS_TNILNSO_7ScaleInE1ELSQ_1EEEEEENS4_6LayoutINS5_IJNSA_ILi2EEESB_SB_EEENS5_IJSB_NSA_ILi0EEESW_EEEEENS5_IJNS4_10UnderscoreESZ_SZ_EEEEENS4_13SM90_TMA_LOADENS4_14ComposedLayoutINS4_7SwizzleILi1ELi4ELi3EEENS4_18smem_ptr_flag_bitsILi8EEENST_INS5_IJNSA_ILi8EEESH_EEENS5_IJSH_SB_EEEEEEEvNS4_8identityES12_S1C_vS1D_EENS_8epilogue10collective6detail29Sm90TmaWarpSpecializedAdapterINS1G_15DefaultEpilogueISJ_SK_SK_NS1F_6thread17LinearCombinationISJ_Li1EffLNS1K_9ScaleType4KindE0ELNS_15FloatRoundStyleE2ESJ_EENS1_15EpilogueDefaultEEEEEvvEEEEvNT_6ParamsE)
        /*0014*/ 	.word	0x00000000


	//----- nvinfo : EIATTR_MIN_STACK_SIZE
	.align		4
.L_14:
        /*0018*/ 	.byte	0x04, 0x12
        /*001a*/ 	.short	(.L_16 - .L_15)
	.align		4
.L_15:
        /*001c*/ 	.word	index@(_ZN7cutlass13device_kernelINS_4gemm6kernel13GemmUniversalIN4cute5tupleIJiiiiEEENS1_10collective13CollectiveMmaINS1_37MainloopSm90TmaGmmaWarpSpecializedFP8ILi22ENS5_IJNS4_1CILi1EEESB_SB_EEENS1_35KernelTmaWarpSpecializedCooperativeEEENS5_IJNSA_ILi256EEENSA_ILi64EEENSA_ILi32EEEEEENS_12float_e4m3_tENS5_IJlSB_lEEESJ_SK_NS4_8TiledMMAINS4_8MMA_AtomIJNS4_4SM904GMMA30MMA_64x64x32_F32E4M3E4M3_SS_TNILNSO_7ScaleInE1ELSQ_1EEEEEENS4_6LayoutINS5_IJNSA_ILi2EEESB_SB_EEENS5_IJSB_NSA_ILi0EEESW_EEEEENS5_IJNS4_10UnderscoreESZ_SZ_EEEEENS4_13SM90_TMA_LOADENS4_14ComposedLayoutINS4_7SwizzleILi1ELi4ELi3EEENS4_18smem_ptr_flag_bitsILi8EEENST_INS5_IJNSA_ILi8EEESH_EEENS5_IJSH_SB_EEEEEEEvNS4_8identityES12_S1C_vS1D_EENS_8epilogue10collective6detail29Sm90TmaWarpSpecializedAdapterINS1G_15DefaultEpilogueISJ_SK_SK_NS1F_6thread17LinearCombinationISJ_Li1EffLNS1K_9ScaleType4KindE0ELNS_15FloatRoundStyleE2ESJ_EENS1_15EpilogueDefaultEEEEEvvEEEEvNT_6ParamsE)
        /*0020*/ 	.word	0x00000000
.L_16:


//--------------------- .nv.compat                --------------------------
	.section	.nv.compat,"",@"SHT_CUDA_COMPAT_INFO"
	.align	4
        /*0000*/ 	.byte	0x02, 0x09, 0x01, 0x00, 0x02, 0x02, 0x04, 0x00, 0x02, 0x05, 0x05, 0x00, 0x03, 0x07, 0x01, 0x01
        /*0010*/ 	.byte	0x02, 0x03, 0x01, 0x00, 0x02, 0x06, 0x01, 0x00, 0x04, 0x0b, 0x08, 0x00, 0x00, 0x00, 0x00, 0x00
        /*0020*/ 	.byte	0x00, 0x00, 0x00, 0x00


//--------------------- .nv.info._ZN7cutlass13device_kernelINS_4gemm6kernel13GemmUniversalIN4cute5tupleIJiiiiEEENS1_10collective13CollectiveMmaINS1_37MainloopSm90TmaGmmaWarpSpecializedFP8ILi22ENS5_IJNS4_1CILi1EEESB_SB_EEENS1_35KernelTmaWarpSpecializedCooperativeEEENS5_IJNSA_ILi256EEENSA_ILi64EEENSA_ILi32EEEEEENS_12float_e4m3_tENS5_IJlSB_lEEESJ_SK_NS4_8TiledMMAINS4_8MMA_AtomIJNS4_4SM904GMMA30MMA_64x64x32_F32E4M3E4M3_SS_TNILNSO_7ScaleInE1ELSQ_1EEEEEENS4_6LayoutINS5_IJNSA_ILi2EEESB_SB_EEENS5_IJSB_NSA_ILi0EEESW_EEEEENS5_IJNS4_10UnderscoreESZ_SZ_EEEEENS4_13SM90_TMA_LOADENS4_14ComposedLayoutINS4_7SwizzleILi1ELi4ELi3EEENS4_18smem_ptr_flag_bitsILi8EEENST_INS5_IJNSA_ILi8EEESH_EEENS5_IJSH_SB_EEEEEEEvNS4_8identityES12_S1C_vS1D_EENS_8epilogue10collective6detail29Sm90TmaWarpSpecializedAdapterINS1G_15DefaultEpilogueISJ_SK_SK_NS1F_6thread17LinearCombinationISJ_Li1EffLNS1K_9ScaleType4KindE0ELNS_15FloatRoundStyleE2ESJ_EENS1_15EpilogueDefaultEEEEEvvEEEEvNT_6ParamsE --------------------------
	.section	.nv.info._ZN7cutlass13device_kernelINS_4gemm6kernel13GemmUniversalIN4cute5tupleIJiiiiEEENS1_10collective13CollectiveMmaINS1_37MainloopSm90TmaGmmaWarpSpecializedFP8ILi22ENS5_IJNS4_1CILi1EEESB_SB_EEENS1_35KernelTmaWarpSpecializedCooperativeEEENS5_IJNSA_ILi256EEENSA_ILi64EEENSA_ILi32EEEEEENS_12float_e4m3_tENS5_IJlSB_lEEESJ_SK_NS4_8TiledMMAINS4_8MMA_AtomIJNS4_4SM904GMMA30MMA_64x64x32_F32E4M3E4M3_SS_TNILNSO_7ScaleInE1ELSQ_1EEEEEENS4_6LayoutINS5_IJNSA_ILi2EEESB_SB_EEENS5_IJSB_NSA_ILi0EEESW_EEEEENS5_IJNS4_10UnderscoreESZ_SZ_EEEEENS4_13SM90_TMA_LOADENS4_14ComposedLayoutINS4_7SwizzleILi1ELi4ELi3EEENS4_18smem_ptr_flag_bitsILi8EEENST_INS5_IJNSA_ILi8EEESH_EEENS5_IJSH_SB_EEEEEEEvNS4_8identityES12_S1C_vS1D_EENS_8epilogue10collective6detail29Sm90TmaWarpSpecializedAdapterINS1G_15DefaultEpilogueISJ_SK_SK_NS1F_6thread17LinearCombinationISJ_Li1EffLNS1K_9ScaleType4KindE0ELNS_15FloatRoundStyleE2ESJ_EENS1_15EpilogueDefaultEEEEEvvEEEEvNT_6ParamsE,"",@"SHT_CUDA_INFO"
	.sectionflags	@""
	.align	4


	//----- nvinfo : EIATTR_CUDA_API_VERSION
	.align		4
        /*0000*/ 	.byte	0x04, 0x37
        /*0002*/ 	.short	(.L_18 - .L_17)
.L_17:
        /*0004*/ 	.word	0x00000082


	//----- nvinfo : EIATTR_KPARAM_INFO
	.align		4
.L_18:
        /*0008*/ 	.byte	0x04, 0x17
        /*000a*/ 	.short	(.L_20 - .L_19)
.L_19:
        /*000c*/ 	.word	0x00000000
        /*0010*/ 	.short	0x0000
        /*0012*/ 	.short	0x0070
        /*0014*/ 	.byte	0x00, 0xf0, 0x01, 0x10


	//----- nvinfo : EIATTR_SPARSE_MMA_MASK
	.align		4
.L_20:
        /*0018*/ 	.byte	0x03, 0x50
        /*001a*/ 	.short	0x0000


	//----- nvinfo : EIATTR_MAXREG_COUNT
	.align		4
        /*001c*/ 	.byte	0x03, 0x1b
        /*001e*/ 	.short	0x00a8


	//----- nvinfo : EIATTR_NUM_BARRIERS
	.align		4
        /*0020*/ 	.byte	0x02, 0x4c
        /*0022*/ 	.byte	0x01
	.zero		1


	//----- nvinfo : EIATTR_MERCURY_ISA_VERSION
	.align		4
        /*0024*/ 	.byte	0x03, 0x5f
        /*0026*/ 	.short	0x0101


	//----- nvinfo : EIATTR_INT_WARP_WIDE_INSTR_OFFSETS
	.align		4
        /*0028*/ 	.byte	0x04, 0x31
        /*002a*/ 	.short	(.L_22 - .L_21)


	//   ....[0]....
.L_21:
        /*002c*/ 	.word	0x00000640


	//   ....[1]....
        /*0030*/ 	.word	0x00000650


	//   ....[2]....
        /*0034*/ 	.word	0x00000740


	//----- nvinfo : EIATTR_COOP_GROUP_MASK_REGIDS
	.align		4
.L_22:
        /*0038*/ 	.byte	0x04, 0x29
        /*003a*/ 	.short	(.L_24 - .L_23)


	//   ....[0]....
.L_23:
        /*003c*/ 	.word	0xffffffff


	//   ....[1]....
        /*0040*/ 	.word	0xffffffff


	//   ....[2]....
        /*0044*/ 	.word	0xffffffff


	//   ....[3]....
        /*0048*/ 	.word	0xffffffff


	//   ....[4]....
        /*004c*/ 	.word	0xffffffff


	//----- nvinfo : EIATTR_COOP_GROUP_INSTR_OFFSETS
	.align		4
.L_24:
        /*0050*/ 	.byte	0x04, 0x28
        /*0052*/ 	.short	(.L_26 - .L_25)


	//   ....[0]....
.L_25:
        /*0054*/ 	.word	0x00000060


	//   ....[1]....
        /*0058*/ 	.word	0x00000070


	//   ....[2]....
        /*005c*/ 	.word	0x00000130


	//   ....[3]....
        /*0060*/ 	.word	0x00000530


	//   ....[4]....
        /*0064*/ 	.word	0x00001230


	//----- nvinfo : EIATTR_REG_RECONFIG
	.align		4
.L_26:
        /*0068*/ 	.byte	0x01, 0x54
	.zero		2


	//----- nvinfo : EIATTR_MBARRIER_INSTR_OFFSETS
	.align		4
        /*006c*/ 	.byte	0x04, 0x39
        /*006e*/ 	.short	(.L_28 - .L_27)


	//   ....[0]....
.L_27:
        /*0070*/ 	.word	0x00000250
        /*0074*/ 	.word	0x000000ff
        /*0078*/ 	.word	0x00000000
        /*007c*/ 	.short	0x0100
        /*007e*/ 	.byte	0x08
	.zero		1


	//   ....[1]....
        /*0080*/ 	.word	0x00000260
        /*0084*/ 	.word	0x000000ff
        /*0088*/ 	.word	0x000000b0
        /*008c*/ 	.short	0x0100
        /*008e*/ 	.byte	0x08
	.zero		1


	//   ....[2]....
        /*0090*/ 	.word	0x00000270
        /*0094*/ 	.word	0x000000ff
        /*0098*/ 	.word	0x00000008
        /*009c*/ 	.short	0x0100
        /*009e*/ 	.byte	0x08
	.zero		1


	//   ....[3]....
        /*00a0*/ 	.word	0x00000280
        /*00a4*/ 	.word	0x000000ff
        /*00a8*/ 	.word	0x000000b8
        /*00ac*/ 	.short	0x0100
        /*00ae*/ 	.byte	0x08
	.zero		1


	//   ....[4]....
        /*00b0*/ 	.word	0x00000290
        /*00b4*/ 	.word	0x000000ff
        /*00b8*/ 	.word	0x00000010
        /*00bc*/ 	.short	0x0100
        /*00be*/ 	.byte	0x08
	.zero		1


	//   ....[5]....
        /*00c0*/ 	.word	0x000002a0
        /*00c4*/ 	.word	0x000000ff
        /*00c8*/ 	.word	0x000000c0
        /*00cc*/ 	.short	0x0100
        /*00ce*/ 	.byte	0x08
	.zero		1


	//   ....[6]....
        /*00d0*/ 	.word	0x000002b0
        /*00d4*/ 	.word	0x000000ff
        /*00d8*/ 	.word	0x00000018
        /*00dc*/ 	.short	0x0100
        /*00de*/ 	.byte	0x08
	.zero		1


	//   ....[7]....
        /*00e0*/ 	.word	0x000002c0
        /*00e4*/ 	.word	0x000000ff
        /*00e8*/ 	.word	0x000000c8
        /*00ec*/ 	.short	0x0100
        /*00ee*/ 	.byte	0x08
	.zero		1


	//   ....[8]....
        /*00f0*/ 	.word	0x000002d0
        /*00f4*/ 	.word	0x000000ff
        /*00f8*/ 	.word	0x00000020
        /*00fc*/ 	.short	0x0100
        /*00fe*/ 	.byte	0x08
	.zero		1


	//   ....[9]....
        /*0100*/ 	.word	0x000002e0
        /*0104*/ 	.word	0x000000ff
        /*0108*/ 	.word	0x000000d0
        /*010c*/ 	.short	0x0100
        /*010e*/ 	.byte	0x08
	.zero		1


	//   ....[10]....
        /*0110*/ 	.word	0x000002f0
        /*0114*/ 	.word	0x000000ff
        /*0118*/ 	.word	0x00000028
        /*011c*/ 	.short	0x0100
        /*011e*/ 	.byte	0x08
	.zero		1


	//   ....[11]....
        /*0120*/ 	.word	0x00000300
        /*0124*/ 	.word	0x000000ff
        /*0128*/ 	.word	0x000000d8
        /*012c*/ 	.short	0x0100
        /*012e*/ 	.byte	0x08
	.zero		1


	//   ....[12]....
        /*0130*/ 	.word	0x00000310
        /*0134*/ 	.word	0x000000ff
        /*0138*/ 	.word	0x00000030
        /*013c*/ 	.short	0x0100
        /*013e*/ 	.byte	0x08
	.zero		1


	//   ....[13]....
        /*0140*/ 	.word	0x00000320
        /*0144*/ 	.word	0x000000ff
        /*0148*/ 	.word	0x000000e0
        /*014c*/ 	.short	0x0100
        /*014e*/ 	.byte	0x08
	.zero		1


	//   ....[14]....
        /*0150*/ 	.word	0x00000330
        /*0154*/ 	.word	0x000000ff
        /*0158*/ 	.word	0x00000038
        /*015c*/ 	.short	0x0100
        /*015e*/ 	.byte	0x08
	.zero		1


	//   ....[15]....
        /*0160*/ 	.word	0x00000340
        /*0164*/ 	.word	0x000000ff
        /*0168*/ 	.word	0x000000e8
        /*016c*/ 	.short	0x0100
        /*016e*/ 	.byte	0x08
	.zero		1


	//   ....[16]....
        /*0170*/ 	.word	0x00000350
        /*0174*/ 	.word	0x000000ff
        /*0178*/ 	.word	0x00000040
        /*017c*/ 	.short	0x0100
        /*017e*/ 	.byte	0x08
	.zero		1


	//   ....[17]....
        /*0180*/ 	.word	0x00000360
        /*0184*/ 	.word	0x000000ff
        /*0188*/ 	.word	0x000000f0
        /*018c*/ 	.short	0x0100
        /*018e*/ 	.byte	0x08
	.zero		1


	//   ....[18]....
        /*0190*/ 	.word	0x00000370
        /*0194*/ 	.word	0x000000ff
        /*0198*/ 	.word	0x00000048
        /*019c*/ 	.short	0x0100
        /*019e*/ 	.byte	0x08
	.zero		1


	//   ....[19]....
        /*01a0*/ 	.word	0x00000380
        /*01a4*/ 	.word	0x000000ff
        /*01a8*/ 	.word	0x000000f8
        /*01ac*/ 	.short	0x0100
        /*01ae*/ 	.byte	0x08
	.zero		1


	//   ....[20]....
        /*01b0*/ 	.word	0x00000390
        /*01b4*/ 	.word	0x000000ff
        /*01b8*/ 	.word	0x00000050
        /*01bc*/ 	.short	0x0100
        /*01be*/ 	.byte	0x08
	.zero		1


	//   ....[21]....
        /*01c0*/ 	.word	0x000003a0
        /*01c4*/ 	.word	0x000000ff
        /*01c8*/ 	.word	0x00000100
        /*01cc*/ 	.short	0x0100
        /*01ce*/ 	.byte	0x08
	.zero		1


	//   ....[22]....
        /*01d0*/ 	.word	0x000003b0
        /*01d4*/ 	.word	0x000000ff
        /*01d8*/ 	.word	0x00000058
        /*01dc*/ 	.short	0x0100
        /*01de*/ 	.byte	0x08
	.zero		1


	//   ....[23]....
        /*01e0*/ 	.word	0x000003c0
        /*01e4*/ 	.word	0x000000ff
        /*01e8*/ 	.word	0x00000108
        /*01ec*/ 	.short	0x0100
        /*01ee*/ 	.byte	0x08
	.zero		1


	//   ....[24]....
        /*01f0*/ 	.word	0x000003d0
        /*01f4*/ 	.word	0x000000ff
        /*01f8*/ 	.word	0x00000060
        /*01fc*/ 	.short	0x0100
        /*01fe*/ 	.byte	0x08
	.zero		1


	//   ....[25]....
        /*0200*/ 	.word	0x000003e0
        /*0204*/ 	.word	0x000000ff
        /*0208*/ 	.word	0x00000110
        /*020c*/ 	.short	0x0100
        /*020e*/ 	.byte	0x08
	.zero		1


	//   ....[26]....
        /*0210*/ 	.word	0x000003f0
        /*0214*/ 	.word	0x000000ff
        /*0218*/ 	.word	0x00000068
        /*021c*/ 	.short	0x0100
        /*021e*/ 	.byte	0x08
	.zero		1


	//   ....[27]....
        /*0220*/ 	.word	0x00000400
        /*0224*/ 	.word	0x000000ff
        /*0228*/ 	.word	0x00000118
        /*022c*/ 	.short	0x0100
        /*022e*/ 	.byte	0x08
	.zero		1


	//   ....[28]....
        /*0230*/ 	.word	0x00000410
        /*0234*/ 	.word	0x000000ff
        /*0238*/ 	.word	0x00000070
        /*023c*/ 	.short	0x0100
        /*023e*/ 	.byte	0x08
	.zero		1


	//   ....[29]....
        /*0240*/ 	.word	0x00000420
        /*0244*/ 	.word	0x000000ff
        /*0248*/ 	.word	0x00000120
        /*024c*/ 	.short	0x0100
        /*024e*/ 	.byte	0x08
	.zero		1


	//   ....[30]....
        /*0250*/ 	.word	0x00000430
        /*0254*/ 	.word	0x000000ff
        /*0258*/ 	.word	0x00000078
        /*025c*/ 	.short	0x0100
        /*025e*/ 	.byte	0x08
	.zero		1


	//   ....[31]....
        /*0260*/ 	.word	0x00000440
        /*0264*/ 	.word	0x000000ff
        /*0268*/ 	.word	0x00000128
        /*026c*/ 	.short	0x0100
        /*026e*/ 	.byte	0x08
	.zero		1


	//   ....[32]....
        /*0270*/ 	.word	0x00000450
        /*0274*/ 	.word	0x000000ff
        /*0278*/ 	.word	0x00000080
        /*027c*/ 	.short	0x0100
        /*027e*/ 	.byte	0x08
	.zero		1


	//   ....[33]....
        /*0280*/ 	.word	0x00000460
        /*0284*/ 	.word	0x000000ff
        /*0288*/ 	.word	0x00000130
        /*028c*/ 	.short	0x0100
        /*028e*/ 	.byte	0x08
	.zero		1


	//   ....[34]....
        /*0290*/ 	.word	0x00000470
        /*0294*/ 	.word	0x000000ff
        /*0298*/ 	.word	0x00000088
        /*029c*/ 	.short	0x0100
        /*029e*/ 	.byte	0x08
	.zero		1


	//   ....[35]....
        /*02a0*/ 	.word	0x00000480
        /*02a4*/ 	.word	0x000000ff
        /*02a8*/ 	.word	0x00000138
        /*02ac*/ 	.short	0x0100
        /*02ae*/ 	.byte	0x08
	.zero		1


	//   ....[36]....
        /*02b0*/ 	.word	0x00000490
        /*02b4*/ 	.word	0x000000ff
        /*02b8*/ 	.word	0x00000090
        /*02bc*/ 	.short	0x0100
        /*02be*/ 	.byte	0x08
	.zero		1


	//   ....[37]....
        /*02c0*/ 	.word	0x000004a0
        /*02c4*/ 	.word	0x000000ff
        /*02c8*/ 	.word	0x00000140
        /*02cc*/ 	.short	0x0100
        /*02ce*/ 	.byte	0x08
	.zero		1


	//   ....[38]....
        /*02d0*/ 	.word	0x000004b0
        /*02d4*/ 	.word	0x000000ff
        /*02d8*/ 	.word	0x00000098
        /*02dc*/ 	.short	0x0100
        /*02de*/ 	.byte	0x08
	.zero		1


	//   ....[39]....
        /*02e0*/ 	.word	0x000004c0
        /*02e4*/ 	.word	0x000000ff
        /*02e8*/ 	.word	0x00000148
        /*02ec*/ 	.short	0x0100
        /*02ee*/ 	.byte	0x08
	.zero		1


	//   ....[40]....
        /*02f0*/ 	.word	0x000004d0
        /*02f4*/ 	.word	0x000000ff
        /*02f8*/ 	.word	0x000000a0
        /*02fc*/ 	.short	0x0100
        /*02fe*/ 	.byte	0x08
	.zero		1


	//   ....[41]....
        /*0300*/ 	.word	0x000004e0
        /*0304*/ 	.word	0x000000ff
        /*0308*/ 	.word	0x00000150
        /*030c*/ 	.short	0x0100
        /*030e*/ 	.byte	0x08
	.zero		1


	//   ....[42]....
        /*0310*/ 	.word	0x000004f0
        /*0314*/ 	.word	0x000000ff
        /*0318*/ 	.word	0x000000a8
        /*031c*/ 	.short	0x0100
        /*031e*/ 	.byte	0x08
	.zero		1


	//   ....[43]....
        /*0320*/ 	.word	0x00000500
        /*0324*/ 	.word	0x000000ff
        /*0328*/ 	.word	0x00000158
        /*032c*/ 	.short	0x0100
        /*032e*/ 	.byte	0x08
	.zero		1


	//   ....[44]....
        /*0330*/ 	.word	0x00000790
        /*0334*/ 	.word	0x000000ff
        /*0338*/ 	.word	0x00000170
        /*033c*/ 	.short	0x0100
        /*033e*/ 	.byte	0x06
	.zero		1


	//   ....[45]....
        /*0340*/ 	.word	0x000007f0
        /*0344*/ 	.word	0x000000ff
        /*0348*/ 	.word	0x00000178
        /*034c*/ 	.short	0x0100
        /*034e*/ 	.byte	0x06
	.zero		1


	//   ....[46]....
        /*0350*/ 	.word	0x00001760
        /*0354*/ 	.word	0x000000ff
        /*0358*/ 	.word	0x00000000
        /*035c*/ 	.short	0x010a
        /*035e*/ 	.byte	0x07
	.zero		1


	//   ....[47]....
        /*0360*/ 	.word	0x000017c0
        /*0364*/ 	.word	0x000000ff
        /*0368*/ 	.word	0x00000000
        /*036c*/ 	.short	0x010a
        /*036e*/ 	.byte	0x07
	.zero		1


	//   ....[48]....
        /*0370*/ 	.word	0x000020d0
        /*0374*/ 	.word	0x000000ff
        /*0378*/ 	.word	0x00000000
        /*037c*/ 	.short	0x010a
        /*037e*/ 	.byte	0x0c
	.zero		1


	//   ....[49]....
        /*0380*/ 	.word	0x00002110
        /*0384*/ 	.word	0x000000ff
        /*0388*/ 	.word	0x00000000
        /*038c*/ 	.short	0x010a
        /*038e*/ 	.byte	0x0c
	.zero		1


	//   ....[50]....
        /*0390*/ 	.word	0x00002730
        /*0394*/ 	.word	0x000000ff
        /*0398*/ 	.word	0x00000000
        /*039c*/ 	.short	0x0101
        /*039e*/ 	.byte	0x08
	.zero		1


	//   ....[51]....
        /*03a0*/ 	.word	0x00002d80
        /*03a4*/ 	.word	0x000000ff
        /*03a8*/ 	.word	0x00000000
        /*03ac*/ 	.short	0x0101
        /*03ae*/ 	.byte	0x08
	.zero		1


	//   ....[52]....
        /*03b0*/ 	.word	0x00008890
        /*03b4*/ 	.word	0x00000013
        /*03b8*/ 	.word	0x000000b0
        /*03bc*/ 	.short	0x010a
        /*03be*/ 	.byte	0x3f
	.zero		1


	//   ....[53]....
        /*03c0*/ 	.word	0x00008c30
        /*03c4*/ 	.word	0x00000008
        /*03c8*/ 	.word	0x00000178
        /*03cc*/ 	.short	0x0101
        /*03ce*/ 	.byte	0x3f
	.zero		1


	//   ....[54]....
        /*03d0*/ 	.word	0x00009340
        /*03d4*/ 	.word	0x00000006
        /*03d8*/ 	.word	0x00000000
        /*03dc*/ 	.short	0x010a
        /*03de*/ 	.byte	0x3f
	.zero		1


	//   ....[55]....
        /*03e0*/ 	.word	0x000093c0
        /*03e4*/ 	.word	0x00000007
        /*03e8*/ 	.word	0x00000000
        /*03ec*/ 	.short	0x010a
        /*03ee*/ 	.byte	0x3f
	.zero		1


	//   ....[56]....
        /*03f0*/ 	.word	0x00009450
        /*03f4*/ 	.word	0x00000006
        /*03f8*/ 	.word	0x00000000
        /*03fc*/ 	.short	0x010a
        /*03fe*/ 	.byte	0x3f
	.zero		1


	//   ....[57]....
        /*0400*/ 	.word	0x000094e0
        /*0404*/ 	.word	0x00000009
        /*0408*/ 	.word	0x00000000
        /*040c*/ 	.short	0x010a
        /*040e*/ 	.byte	0x3f
	.zero		1


	//   ....[58]....
        /*0410*/ 	.word	0x00009570
        /*0414*/ 	.word	0x00000006
        /*0418*/ 	.word	0x00000000
        /*041c*/ 	.short	0x010a
        /*041e*/ 	.byte	0x3f
	.zero		1


	//   ....[59]....
        /*0420*/ 	.word	0x00009600
        /*0424*/ 	.word	0x00000009
        /*0428*/ 	.word	0x00000000
        /*042c*/ 	.short	0x010a
        /*042e*/ 	.byte	0x3f
	.zero		1


	//   ....[60]....
        /*0430*/ 	.word	0x00009690
        /*0434*/ 	.word	0x00000006
        /*0438*/ 	.word	0x00000000
        /*043c*/ 	.short	0x010a
        /*043e*/ 	.byte	0x3f
	.zero		1


	//   ....[61]....
        /*0440*/ 	.word	0x00009720
        /*0444*/ 	.word	0x00000009
        /*0448*/ 	.word	0x00000000
        /*044c*/ 	.short	0x010a
        /*044e*/ 	.byte	0x3f
	.zero		1


	//   ....[62]....
        /*0450*/ 	.word	0x000097b0
        /*0454*/ 	.word	0x00000006
        /*0458*/ 	.word	0x00000000
        /*045c*/ 	.short	0x010a
        /*045e*/ 	.byte	0x3f
	.zero		1


	//   ....[63]....
        /*0460*/ 	.word	0x00009840
        /*0464*/ 	.word	0x00000009
        /*0468*/ 	.word	0x00000000
        /*046c*/ 	.short	0x010a
        /*046e*/ 	.byte	0x3f
	.zero		1


	//   ....[64]....
        /*0470*/ 	.word	0x000098d0
        /*0474*/ 	.word	0x00000006
        /*0478*/ 	.word	0x00000000
        /*047c*/ 	.short	0x010a
        /*047e*/ 	.byte	0x3f
	.zero		1


	//   ....[65]....
        /*0480*/ 	.word	0x00009960
        /*0484*/ 	.word	0x00000009
        /*0488*/ 	.word	0x00000000
        /*048c*/ 	.short	0x010a
        /*048e*/ 	.byte	0x3f
	.zero		1


	//   ....[66]....
        /*0490*/ 	.word	0x000099f0
        /*0494*/ 	.word	0x00000006
        /*0498*/ 	.word	0x00000000
        /*049c*/ 	.short	0x010a
        /*049e*/ 	.byte	0x3f
	.zero		1


	//   ....[67]....
        /*04a0*/ 	.word	0x00009a80
        /*04a4*/ 	.word	0x00000009
        /*04a8*/ 	.word	0x00000000
        /*04ac*/ 	.short	0x010a
        /*04ae*/ 	.byte	0x3f
	.zero		1


	//   ....[68]....
        /*04b0*/ 	.word	0x00009b10
        /*04b4*/ 	.word	0x00000006
        /*04b8*/ 	.word	0x00000000
        /*04bc*/ 	.short	0x010a
        /*04be*/ 	.byte	0x3f
	.zero		1


	//   ....[69]....
        /*04c0*/ 	.word	0x00009ba0
        /*04c4*/ 	.word	0x00000009
        /*04c8*/ 	.word	0x00000000
        /*04cc*/ 	.short	0x010a
        /*04ce*/ 	.byte	0x3f
	.zero		1


	//   ....[70]....
        /*04d0*/ 	.word	0x00009c30
        /*04d4*/ 	.word	0x00000006
        /*04d8*/ 	.word	0x00000000
        /*04dc*/ 	.short	0x010a
        /*04de*/ 	.byte	0x3f
	.zero		1


	//   ....[71]....
        /*04e0*/ 	.word	0x00009cc0
        /*04e4*/ 	.word	0x00000009
        /*04e8*/ 	.word	0x00000000
        /*04ec*/ 	.short	0x010a
        /*04ee*/ 	.byte	0x3f
	.zero		1


	//   ....[72]....
        /*04f0*/ 	.word	0x00009d50
        /*04f4*/ 	.word	0x00000006
        /*04f8*/ 	.word	0x00000000
        /*04fc*/ 	.short	0x010a
        /*04fe*/ 	.byte	0x3f
	.zero		1


	//   ....[73]....
        /*0500*/ 	.word	0x00009de0
        /*0504*/ 	.word	0x00000009
        /*0508*/ 	.word	0x00000000
        /*050c*/ 	.short	0x010a
        /*050e*/ 	.byte	0x3f
	.zero		1


	//   ....[74]....
        /*0510*/ 	.word	0x00009e70
        /*0514*/ 	.word	0x00000006
        /*0518*/ 	.word	0x00000000
        /*051c*/ 	.short	0x010a
        /*051e*/ 	.byte	0x3f
	.zero		1


	//   ....[75]....
        /*0520*/ 	.word	0x00009f00
        /*0524*/ 	.word	0x00000003
        /*0528*/ 	.word	0x00000000
        /*052c*/ 	.short	0x010a
        /*052e*/ 	.byte	0x3f
	.zero		1


	//   ....[76]....
        /*0530*/ 	.word	0x00009f70
        /*0534*/ 	.word	0x0000000b
        /*0538*/ 	.word	0x00000000
        /*053c*/ 	.short	0x010a
        /*053e*/ 	.byte	0x3f
	.zero		1


	//   ....[77]....
        /*0540*/ 	.word	0x00009fd0
        /*0544*/ 	.word	0x0000000c
        /*0548*/ 	.word	0x00000000
        /*054c*/ 	.short	0x010a
        /*054e*/ 	.byte	0x3f
	.zero		1


	//   ....[78]....
        /*0550*/ 	.word	0x0000a0a0
        /*0554*/ 	.word	0x00000013
        /*0558*/ 	.word	0x000000b0
        /*055c*/ 	.short	0x010a
        /*055e*/ 	.byte	0x3f
	.zero		1


	//   ....[79]....
        /*0560*/ 	.word	0x0000a180
        /*0564*/ 	.word	0x00000006
        /*0568*/ 	.word	0x00000000
        /*056c*/ 	.short	0x010a
        /*056e*/ 	.byte	0x3f
	.zero		1


	//   ....[80]....
        /*0570*/ 	.word	0x0000a1d0
        /*0574*/ 	.word	0x00000007
        /*0578*/ 	.word	0x00000000
        /*057c*/ 	.short	0x010a
        /*057e*/ 	.byte	0x3f
	.zero		1


	//   ....[81]....
        /*0580*/ 	.word	0x0000a220
        /*0584*/ 	.word	0x00000006
        /*0588*/ 	.word	0x00000000
        /*058c*/ 	.short	0x010a
        /*058e*/ 	.byte	0x3f
	.zero		1


	//   ....[82]....
        /*0590*/ 	.word	0x0000a270
        /*0594*/ 	.word	0x00000009
        /*0598*/ 	.word	0x00000000
        /*059c*/ 	.short	0x010a
        /*059e*/ 	.byte	0x3f
	.zero		1


	//   ....[83]....
        /*05a0*/ 	.word	0x0000a2c0
        /*05a4*/ 	.word	0x00000006
        /*05a8*/ 	.word	0x00000000
        /*05ac*/ 	.short	0x010a
        /*05ae*/ 	.byte	0x3f
	.zero		1


	//   ....[84]....
        /*05b0*/ 	.word	0x0000a310
        /*05b4*/ 	.word	0x00000009
        /*05b8*/ 	.word	0x00000000
        /*05bc*/ 	.short	0x010a
        /*05be*/ 	.byte	0x3f
	.zero		1


	//   ....[85]....
        /*05c0*/ 	.word	0x0000a360
        /*05c4*/ 	.word	0x00000006
        /*05c8*/ 	.word	0x00000000
        /*05cc*/ 	.short	0x010a
        /*05ce*/ 	.byte	0x3f
	.zero		1


	//   ....[86]....
        /*05d0*/ 	.word	0x0000a3b0
        /*05d4*/ 	.word	0x00000009
        /*05d8*/ 	.word	0x00000000
        /*05dc*/ 	.short	0x010a
        /*05de*/ 	.byte	0x3f
	.zero		1


	//   ....[87]....
        /*05e0*/ 	.word	0x0000a400
        /*05e4*/ 	.word	0x00000006
        /*05e8*/ 	.word	0x00000000
        /*05ec*/ 	.short	0x010a
        /*05ee*/ 	.byte	0x3f
	.zero		1


	//   ....[88]....
        /*05f0*/ 	.word	0x0000a450
        /*05f4*/ 	.word	0x00000009
        /*05f8*/ 	.word	0x00000000
        /*05fc*/ 	.short	0x010a
        /*05fe*/ 	.byte	0x3f
	.zero		1


	//   ....[89]....
        /*0600*/ 	.word	0x0000a4a0
        /*0604*/ 	.word	0x00000006
        /*0608*/ 	.word	0x00000000
        /*060c*/ 	.short	0x010a
        /*060e*/ 	.byte	0x3f
	.zero		1


	//   ....[90]....
        /*0610*/ 	.word	0x0000a4f0
        /*0614*/ 	.word	0x00000009
        /*0618*/ 	.word	0x00000000
        /*061c*/ 	.short	0x010a
        /*061e*/ 	.byte	0x3f
	.zero		1


	//   ....[91]....
        /*0620*/ 	.word	0x0000a540
        /*0624*/ 	.word	0x00000006
        /*0628*/ 	.word	0x00000000
        /*062c*/ 	.short	0x010a
        /*062e*/ 	.byte	0x3f
	.zero		1


	//   ....[92]....
        /*0630*/ 	.word	0x0000a590
        /*0634*/ 	.word	0x00000009
        /*0638*/ 	.word	0x00000000
        /*063c*/ 	.short	0x010a
        /*063e*/ 	.byte	0x3f
	.zero		1


	//   ....[93]....
        /*0640*/ 	.word	0x0000a5e0
        /*0644*/ 	.word	0x00000006
        /*0648*/ 	.word	0x00000000
        /*064c*/ 	.short	0x010a
        /*064e*/ 	.byte	0x3f
	.zero		1


	//   ....[94]....
        /*0650*/ 	.word	0x0000a630
        /*0654*/ 	.word	0x00000009
        /*0658*/ 	.word	0x00000000
        /*065c*/ 	.short	0x010a
        /*065e*/ 	.byte	0x3f
	.zero		1


	//   ....[95]....
        /*0660*/ 	.word	0x0000a680
        /*0664*/ 	.word	0x00000006
        /*0668*/ 	.word	0x00000000
        /*066c*/ 	.short	0x010a
        /*066e*/ 	.byte	0x3f
	.zero		1


	//   ....[96]....
        /*0670*/ 	.word	0x0000a6d0
        /*0674*/ 	.word	0x00000009
        /*0678*/ 	.word	0x00000000
        /*067c*/ 	.short	0x010a
        /*067e*/ 	.byte	0x3f
	.zero		1


	//   ....[97]....
        /*0680*/ 	.word	0x0000a720
        /*0684*/ 	.word	0x00000006
        /*0688*/ 	.word	0x00000000
        /*068c*/ 	.short	0x010a
        /*068e*/ 	.byte	0x3f
	.zero		1


	//   ....[98]....
        /*0690*/ 	.word	0x0000a770
        /*0694*/ 	.word	0x00000009
        /*0698*/ 	.word	0x00000000
        /*069c*/ 	.short	0x010a
        /*069e*/ 	.byte	0x3f
	.zero		1


	//   ....[99]....
        /*06a0*/ 	.word	0x0000a7c0
        /*06a4*/ 	.word	0x00000006
        /*06a8*/ 	.word	0x00000000
        /*06ac*/ 	.short	0x010a
        /*06ae*/ 	.byte	0x3f
	.zero		1


	//----- nvinfo : EIATTR_NUM_MBARRIERS
	.align		4
.L_28:
        /*06b0*/ 	.byte	0x03, 0x38
        /*06b2*/ 	.short	0x002e


	//----- nvinfo : EIATTR_EXIT_INSTR_OFFSETS
	.align		4
        /*06b4*/ 	.byte	0x04, 0x1c
        /*06b6*/ 	.short	(.L_30 - .L_29)


	//   ....[0]....
.L_29:
        /*06b8*/ 	.word	0x00000840


	//   ....[1]....
        /*06bc*/ 	.word	0x00001100


	//   ....[2]....
        /*06c0*/ 	.word	0x00007f00


	//   ....[3]....
        /*06c4*/ 	.word	0x00008530


	//   ....[4]....
        /*06c8*/ 	.word	0x00009f50


	//----- nvinfo : EIATTR_MAX_THREADS
	.align		4
.L_30:
        /*06cc*/ 	.byte	0x04, 0x05
        /*06ce*/ 	.short	(.L_32 - .L_31)
.L_31:
        /*06d0*/ 	.word	0x00000180
        /*06d4*/ 	.word	0x00000001
        /*06d8*/ 	.word	0x00000001


	//----- nvinfo : EIATTR_CRS_STACK_SIZE
	.align		4
.L_32:
        /*06dc*/ 	.byte	0x04, 0x1e
        /*06de*/ 	.short	(.L_34 - .L_33)
.L_33:
        /*06e0*/ 	.word	0x00000000


	//----- nvinfo : EIATTR_CBANK_PARAM_SIZE
	.align		4
.L_34:
        /*06e4*/ 	.byte	0x03, 0x19
        /*06e6*/ 	.short	0x0470


	//----- nvinfo : EIATTR_PARAM_CBANK
	.align		4
        /*06e8*/ 	.byte	0x04, 0x0a
        /*06ea*/ 	.short	(.L_36 - .L_35)
	.align		4
.L_35:
        /*06ec*/ 	.word	index@(.nv.constant0._ZN7cutlass13device_kernelINS_4gemm6kernel13GemmUniversalIN4cute5tupleIJiiiiEEENS1_10collective13CollectiveMmaINS1_37MainloopSm90TmaGmmaWarpSpecializedFP8ILi22ENS5_IJNS4_1CILi1EEESB_SB_EEENS1_35KernelTmaWarpSpecializedCooperativeEEENS5_IJNSA_ILi256EEENSA_ILi64EEENSA_ILi32EEEEEENS_12float_e4m3_tENS5_IJlSB_lEEESJ_SK_NS4_8TiledMMAINS4_8MMA_AtomIJNS4_4SM904GMMA30MMA_64x64x32_F32E4M3E4M3_SS_TNILNSO_7ScaleInE1ELSQ_1EEEEEENS4_6LayoutINS5_IJNSA_ILi2EEESB_SB_EEENS5_IJSB_NSA_ILi0EEESW_EEEEENS5_IJNS4_10UnderscoreESZ_SZ_EEEEENS4_13SM90_TMA_LOADENS4_14ComposedLayoutINS4_7SwizzleILi1ELi4ELi3EEENS4_18smem_ptr_flag_bitsILi8EEENST_INS5_IJNSA_ILi8EEESH_EEENS5_IJSH_SB_EEEEEEEvNS4_8identityES12_S1C_vS1D_EENS_8epilogue10collective6detail29Sm90TmaWarpSpecializedAdapterINS1G_15DefaultEpilogueISJ_SK_SK_NS1F_6thread17LinearCombinationISJ_Li1EffLNS1K_9ScaleType4KindE0ELNS_15FloatRoundStyleE2ESJ_EENS1_15EpilogueDefaultEEEEEvvEEEEvNT_6ParamsE)
        /*06f0*/ 	.short	0x0210
        /*06f2*/ 	.short	0x0470


	//----- nvinfo : EIATTR_SW_WAR
	.align		4
.L_36:
        /*06f4*/ 	.byte	0x04, 0x36
        /*06f6*/ 	.short	(.L_38 - .L_37)
.L_37:
        /*06f8*/ 	.word	0x00000008
.L_38:


//--------------------- .nv.callgraph             --------------------------
	.section	.nv.callgraph,"",@"SHT_CUDA_CALLGRAPH"
	.align	4
	.sectionentsize	8
	.align		4
        /*0000*/ 	.word	0x00000000
	.align		4
        /*0004*/ 	.word	0xffffffff
	.align		4
        /*0008*/ 	.word	0x00000000
	.align		4
        /*000c*/ 	.word	0xfffffffe
	.align		4
        /*0010*/ 	.word	0x00000000
	.align		4
        /*0014*/ 	.word	0xfffffffd
	.align		4
        /*0018*/ 	.word	0x00000000
	.align		4
        /*001c*/ 	.word	0xfffffffc


//--------------------- .nv.constant4             --------------------------
	.section	.nv.constant4,"a",@progbits
	.align	8
	.align		8
.nv.constant4:
        /*0000*/ 	.dword	_ZN40_INTERNAL_f66fd208_4_k_cu_2994dfe2_291724cuda3std3__45__cpo5beginE
	.align		8
        /*0008*/ 	.dword	_ZN40_INTERNAL_f66fd208_4_k_cu_2994dfe2_291724cuda3std3__45__cpo3endE
	.align		8
        /*0010*/ 	.dword	_ZN40_INTERNAL_f66fd208_4_k_cu_2994dfe2_291724cuda3std3__45__cpo6cbeginE
	.align		8
        /*0018*/ 	.dword	_ZN40_INTERNAL_f66fd208_4_k_cu_2994dfe2_291724cuda3std3__45__cpo4cendE
	.align		8
        /*0020*/ 	.dword	_ZN40_INTERNAL_f66fd208_4_k_cu_2994dfe2_291724cuda3std3__442_GLOBAL__N__f66fd208_4_k_cu_2994dfe2_291726ignoreE
	.align		8
        /*0028*/ 	.dword	_ZN40_INTERNAL_f66fd208_4_k_cu_2994dfe2_291724cuda3std3__419piecewise_constructE
	.align		8
        /*0030*/ 	.dword	_ZN40_INTERNAL_f66fd208_4_k_cu_2994dfe2_291724cuda3std3__48in_placeE
	.align		8
        /*0038*/ 	.dword	_ZN40_INTERNAL_f66fd208_4_k_cu_2994dfe2_291724cuda3std6ranges3__45__cpo4swapE
	.align		8
        /*0040*/ 	.dword	_ZN40_INTERNAL_f66fd208_4_k_cu_2994dfe2_291724cuda3std6ranges3__45__cpo9iter_moveE
	.align		8
        /*0048*/ 	.dword	_ZN40_INTERNAL_f66fd208_4_k_cu_2994dfe2_291724cute7productE
	.align		8
        /*0050*/ 	.dword	_ZN40_INTERNAL_f66fd208_4_k_cu_2994dfe2_291724cute1_E


//--------------------- .text._ZN7cutlass13device_kernelINS_4gemm6kernel13GemmUniversalIN4cute5tupleIJiiiiEEENS1_10collective13CollectiveMmaINS1_37MainloopSm90TmaGmmaWarpSpecializedFP8ILi22ENS5_IJNS4_1CILi1EEESB_SB_EEENS1_35KernelTmaWarpSpecializedCooperativeEEENS5_IJNSA_ILi256EEENSA_ILi64EEENSA_ILi32EEEEEENS_12float_e4m3_tENS5_IJlSB_lEEESJ_SK_NS4_8TiledMMAINS4_8MMA_AtomIJNS4_4SM904GMMA30MMA_64x64x32_F32E4M3E4M3_SS_TNILNSO_7ScaleInE1ELSQ_1EEEEEENS4_6LayoutINS5_IJNSA_ILi2EEESB_SB_EEENS5_IJSB_NSA_ILi0EEESW_EEEEENS5_IJNS4_10UnderscoreESZ_SZ_EEEEENS4_13SM90_TMA_LOADENS4_14ComposedLayoutINS4_7SwizzleILi1ELi4ELi3EEENS4_18smem_ptr_flag_bitsILi8EEENST_INS5_IJNSA_ILi8EEESH_EEENS5_IJSH_SB_EEEEEEEvNS4_8identityES12_S1C_vS1D_EENS_8epilogue10collective6detail29Sm90TmaWarpSpecializedAdapterINS1G_15DefaultEpilogueISJ_SK_SK_NS1F_6thread17LinearCombinationISJ_Li1EffLNS1K_9ScaleType4KindE0ELNS_15FloatRoundStyleE2ESJ_EENS1_15EpilogueDefaultEEEEEvvEEEEvNT_6ParamsE --------------------------
	.section	.text._ZN7cutlass13device_kernelINS_4gemm6kernel13GemmUniversalIN4cute5tupleIJiiiiEEENS1_10collective13CollectiveMmaINS1_37MainloopSm90TmaGmmaWarpSpecializedFP8ILi22ENS5_IJNS4_1CILi1EEESB_SB_EEENS1_35KernelTmaWarpSpecializedCooperativeEEENS5_IJNSA_ILi256EEENSA_ILi64EEENSA_ILi32EEEEEENS_12float_e4m3_tENS5_IJlSB_lEEESJ_SK_NS4_8TiledMMAINS4_8MMA_AtomIJNS4_4SM904GMMA30MMA_64x64x32_F32E4M3E4M3_SS_TNILNSO_7ScaleInE1ELSQ_1EEEEEENS4_6LayoutINS5_IJNSA_ILi2EEESB_SB_EEENS5_IJSB_NSA_ILi0EEESW_EEEEENS5_IJNS4_10UnderscoreESZ_SZ_EEEEENS4_13SM90_TMA_LOADENS4_14ComposedLayoutINS4_7SwizzleILi1ELi4ELi3EEENS4_18smem_ptr_flag_bitsILi8EEENST_INS5_IJNSA_ILi8EEESH_EEENS5_IJSH_SB_EEEEEEEvNS4_8identityES12_S1C_vS1D_EENS_8epilogue10collective6detail29Sm90TmaWarpSpecializedAdapterINS1G_15DefaultEpilogueISJ_SK_SK_NS1F_6thread17LinearCombinationISJ_Li1EffLNS1K_9ScaleType4KindE0ELNS_15FloatRoundStyleE2ESJ_EENS1_15EpilogueDefaultEEEEEvvEEEEvNT_6ParamsE,"ax",@progbits
	.align	128
.text._ZN7cutlass13device_kernelINS_4gemm6kernel13GemmUniversalIN4cute5tupleIJiiiiEEENS1_10collective13CollectiveMmaINS1_37MainloopSm90TmaGmmaWarpSpecializedFP8ILi22ENS5_IJNS4_1CILi1EEESB_SB_EEENS1_35KernelTmaWarpSpecializedCooperativeEEENS5_IJNSA_ILi256EEENSA_ILi64EEENSA_ILi32EEEEEENS_12float_e4m3_tENS5_IJlSB_lEEESJ_SK_NS4_8TiledMMAINS4_8MMA_AtomIJNS4_4SM904GMMA30MMA_64x64x32_F32E4M3E4M3_SS_TNILNSO_7ScaleInE1ELSQ_1EEEEEENS4_6LayoutINS5_IJNSA_ILi2EEESB_SB_EEENS5_IJSB_NSA_ILi0EEESW_EEEEENS5_IJNS4_10UnderscoreESZ_SZ_EEEEENS4_13SM90_TMA_LOADENS4_14ComposedLayoutINS4_7SwizzleILi1ELi4ELi3EEENS4_18smem_ptr_flag_bitsILi8EEENST_INS5_IJNSA_ILi8EEESH_EEENS5_IJSH_SB_EEEEEEEvNS4_8identityES12_S1C_vS1D_EENS_8epilogue10collective6detail29Sm90TmaWarpSpecializedAdapterINS1G_15DefaultEpilogueISJ_SK_SK_NS1F_6thread17LinearCombinationISJ_Li1EffLNS1K_9ScaleType4KindE0ELNS_15FloatRoundStyleE2ESJ_EENS1_15EpilogueDefaultEEEEEvvEEEEvNT_6ParamsE:
        .type           _ZN7cutlass13device_kernelINS_4gemm6kernel13GemmUniversalIN4cute5tupleIJiiiiEEENS1_10collective13CollectiveMmaINS1_37MainloopSm90TmaGmmaWarpSpecializedFP8ILi22ENS5_IJNS4_1CILi1EEESB_SB_EEENS1_35KernelTmaWarpSpecializedCooperativeEEENS5_IJNSA_ILi256EEENSA_ILi64EEENSA_ILi32EEEEEENS_12float_e4m3_tENS5_IJlSB_lEEESJ_SK_NS4_8TiledMMAINS4_8MMA_AtomIJNS4_4SM904GMMA30MMA_64x64x32_F32E4M3E4M3_SS_TNILNSO_7ScaleInE1ELSQ_1EEEEEENS4_6LayoutINS5_IJNSA_ILi2EEESB_SB_EEENS5_IJSB_NSA_ILi0EEESW_EEEEENS5_IJNS4_10UnderscoreESZ_SZ_EEEEENS4_13SM90_TMA_LOADENS4_14ComposedLayoutINS4_7SwizzleILi1ELi4ELi3EEENS4_18smem_ptr_flag_bitsILi8EEENST_INS5_IJNSA_ILi8EEESH_EEENS5_IJSH_SB_EEEEEEEvNS4_8identityES12_S1C_vS1D_EENS_8epilogue10collective6detail29Sm90TmaWarpSpecializedAdapterINS1G_15DefaultEpilogueISJ_SK_SK_NS1F_6thread17LinearCombinationISJ_Li1EffLNS1K_9ScaleType4KindE0ELNS_15FloatRoundStyleE2ESJ_EENS1_15EpilogueDefaultEEEEEvvEEEEvNT_6ParamsE,@function
        .size           _ZN7cutlass13device_kernelINS_4gemm6kernel13GemmUniversalIN4cute5tupleIJiiiiEEENS1_10collective13CollectiveMmaINS1_37MainloopSm90TmaGmmaWarpSpecializedFP8ILi22ENS5_IJNS4_1CILi1EEESB_SB_EEENS1_35KernelTmaWarpSpecializedCooperativeEEENS5_IJNSA_ILi256EEENSA_ILi64EEENSA_ILi32EEEEEENS_12float_e4m3_tENS5_IJlSB_lEEESJ_SK_NS4_8TiledMMAINS4_8MMA_AtomIJNS4_4SM904GMMA30MMA_64x64x32_F32E4M3E4M3_SS_TNILNSO_7ScaleInE1ELSQ_1EEEEEENS4_6LayoutINS5_IJNSA_ILi2EEESB_SB_EEENS5_IJSB_NSA_ILi0EEESW_EEEEENS5_IJNS4_10UnderscoreESZ_SZ_EEEEENS4_13SM90_TMA_LOADENS4_14ComposedLayoutINS4_7SwizzleILi1ELi4ELi3EEENS4_18smem_ptr_flag_bitsILi8EEENST_INS5_IJNSA_ILi8EEESH_EEENS5_IJSH_SB_EEEEEEEvNS4_8identityES12_S1C_vS1D_EENS_8epilogue10collective6detail29Sm90TmaWarpSpecializedAdapterINS1G_15DefaultEpilogueISJ_SK_SK_NS1F_6thread17LinearCombinationISJ_Li1EffLNS1K_9ScaleType4KindE0ELNS_15FloatRoundStyleE2ESJ_EENS1_15EpilogueDefaultEEEEEvvEEEEvNT_6ParamsE,(.L_x_238 - _ZN7cutlass13device_kernelINS_4gemm6kernel13GemmUniversalIN4cute5tupleIJiiiiEEENS1_10collective13CollectiveMmaINS1_37MainloopSm90TmaGmmaWarpSpecializedFP8ILi22ENS5_IJNS4_1CILi1EEESB_SB_EEENS1_35KernelTmaWarpSpecializedCooperativeEEENS5_IJNSA_ILi256EEENSA_ILi64EEENSA_ILi32EEEEEENS_12float_e4m3_tENS5_IJlSB_lEEESJ_SK_NS4_8TiledMMAINS4_8MMA_AtomIJNS4_4SM904GMMA30MMA_64x64x32_F32E4M3E4M3_SS_TNILNSO_7ScaleInE1ELSQ_1EEEEEENS4_6LayoutINS5_IJNSA_ILi2EEESB_SB_EEENS5_IJSB_NSA_ILi0EEESW_EEEEENS5_IJNS4_10UnderscoreESZ_SZ_EEEEENS4_13SM90_TMA_LOADENS4_14ComposedLayoutINS4_7SwizzleILi1ELi4ELi3EEENS4_18smem_ptr_flag_bitsILi8EEENST_INS5_IJNSA_ILi8EEESH_EEENS5_IJSH_SB_EEEEEEEvNS4_8identityES12_S1C_vS1D_EENS_8epilogue10collective6detail29Sm90TmaWarpSpecializedAdapterINS1G_15DefaultEpilogueISJ_SK_SK_NS1F_6thread17LinearCombinationISJ_Li1EffLNS1K_9ScaleType4KindE0ELNS_15FloatRoundStyleE2ESJ_EENS1_15EpilogueDefaultEEEEEvvEEEEvNT_6ParamsE)
        .other          _ZN7cutlass13device_kernelINS_4gemm6kernel13GemmUniversalIN4cute5tupleIJiiiiEEENS1_10collective13CollectiveMmaINS1_37MainloopSm90TmaGmmaWarpSpecializedFP8ILi22ENS5_IJNS4_1CILi1EEESB_SB_EEENS1_35KernelTmaWarpSpecializedCooperativeEEENS5_IJNSA_ILi256EEENSA_ILi64EEENSA_ILi32EEEEEENS_12float_e4m3_tENS5_IJlSB_lEEESJ_SK_NS4_8TiledMMAINS4_8MMA_AtomIJNS4_4SM904GMMA30MMA_64x64x32_F32E4M3E4M3_SS_TNILNSO_7ScaleInE1ELSQ_1EEEEEENS4_6LayoutINS5_IJNSA_ILi2EEESB_SB_EEENS5_IJSB_NSA_ILi0EEESW_EEEEENS5_IJNS4_10UnderscoreESZ_SZ_EEEEENS4_13SM90_TMA_LOADENS4_14ComposedLayoutINS4_7SwizzleILi1ELi4ELi3EEENS4_18smem_ptr_flag_bitsILi8EEENST_INS5_IJNSA_ILi8EEESH_EEENS5_IJSH_SB_EEEEEEEvNS4_8identityES12_S1C_vS1D_EENS_8epilogue10collective6detail29Sm90TmaWarpSpecializedAdapterINS1G_15DefaultEpilogueISJ_SK_SK_NS1F_6thread17LinearCombinationISJ_Li1EffLNS1K_9ScaleType4KindE0ELNS_15FloatRoundStyleE2ESJ_EENS1_15EpilogueDefaultEEEEEvvEEEEvNT_6ParamsE,@"STO_CUDA_ENTRY STV_DEFAULT"
_ZN7cutlass13device_kernelINS_4gemm6kernel13GemmUniversalIN4cute5tupleIJiiiiEEENS1_10collective13CollectiveMmaINS1_37MainloopSm90TmaGmmaWarpSpecializedFP8ILi22ENS5_IJNS4_1CILi1EEESB_SB_EEENS1_35KernelTmaWarpSpecializedCooperativeEEENS5_IJNSA_ILi256EEENSA_ILi64EEENSA_ILi32EEEEEENS_12float_e4m3_tENS5_IJlSB_lEEESJ_SK_NS4_8TiledMMAINS4_8MMA_AtomIJNS4_4SM904GMMA30MMA_64x64x32_F32E4M3E4M3_SS_TNILNSO_7ScaleInE1ELSQ_1EEEEEENS4_6LayoutINS5_IJNSA_ILi2EEESB_SB_EEENS5_IJSB_NSA_ILi0EEESW_EEEEENS5_IJNS4_10UnderscoreESZ_SZ_EEEEENS4_13SM90_TMA_LOADENS4_14ComposedLayoutINS4_7SwizzleILi1ELi4ELi3EEENS4_18smem_ptr_flag_bitsILi8EEENST_INS5_IJNSA_ILi8EEESH_EEENS5_IJSH_SB_EEEEEEEvNS4_8identityES12_S1C_vS1D_EENS_8epilogue10collective6detail29Sm90TmaWarpSpecializedAdapterINS1G_15DefaultEpilogueISJ_SK_SK_NS1F_6thread17LinearCombinationISJ_Li1EffLNS1K_9ScaleType4KindE0ELNS_15FloatRoundStyleE2ESJ_EENS1_15EpilogueDefaultEEEEEvvEEEEvNT_6ParamsE:
[----:B------:R-:W-:Y:S01]  /*0000*/  LDC R1, c[0x0][0x28] ;  /* 0x00000a00ff017b82 */ /* 0x000fe20000000800 */
[----:B------:R-:W0:Y:S01]  /*0010*/  S2R R0, SR_TID.X ;  /* 0x0000000000007919 */ /* 0x000e220000002100 */
[----:B------:R-:W-:Y:S01]  /*0020*/  ELECT P0, URZ, PT ;  /* 0x00000000003f782f */ /* 0x000fe20003800000 */
[----:B------:R-:W-:Y:S01]  /*0030*/  BSSY B0, `(.L_x_0) ;  /* 0x000000f000007945 */ /* 0x000fe20003800000 */
[--C-:B0-----:R-:W-:Y:S02]  /*0040*/  SHF.R.U32.HI R2, RZ, 0x5, R0.reuse ;  /* 0x00000005ff027819 */ /* 0x101fe40000011600 */
[----:B------:R-:W-:-:S03]  /*0050*/  SHF.R.U32.HI R3, RZ, 0x7, R0 ;  /* 0x00000007ff037819 */ /* 0x000fc60000011600 */
[----:B------:R-:W0:Y:S04]  /*0060*/  SHFL.IDX PT, R5, R2, RZ, 0x1f ;  /* 0x00001fff02057589 */ /* 0x000e2800000e0000 */
[----:B------:R1:W2:Y:S01]  /*0070*/  SHFL.IDX PT, R6, R3, RZ, 0x1f ;  /* 0x00001fff03067589 */ /* 0x0002a200000e0000 */
[----:B0-----:R-:W-:-:S13]  /*0080*/  ISETP.NE.OR P0, PT, R5, RZ, !P0 ;  /* 0x000000ff0500720c */ /* 0x001fda0004705670 */
[----:B-12---:R-:W-:Y:S05]  /*0090*/  @P0 BRA `(.L_x_1) ;  /* 0x0000000000200947 */ /* 0x006fea0003800000 */
[----:B------:R-:W-:Y:S02]  /*00a0*/  ULDC.64 UR4, c[0x0][0x198] ;  /* 0x0000660000047ab9 */ /* 0x000fe40000000a00 */
[----:B------:R-:W-:Y:S02]  /*00b0*/  UIADD3 UR6, UP0, UR4, 0xf0, URZ ;  /* 0x000000f004067890 */ /* 0x000fe4000ff1e03f */
[----:B------:R-:W-:Y:S02]  /*00c0*/  UIADD3 UR4, UP1, UR4, 0x1f0, URZ ;  /* 0x000001f004047890 */ /* 0x000fe4000ff3e03f */
[----:B------:R-:W-:Y:S02]  /*00d0*/  UIADD3.X UR7, URZ, UR5, URZ, UP0, !UPT ;  /* 0x000000053f077290 */ /* 0x000fe400087fe43f */
[----:B------:R-:W-:-:S07]  /*00e0*/  UIADD3.X UR5, URZ, UR5, URZ, UP1, !UPT ;  /* 0x000000053f057290 */ /* 0x000fce0008ffe43f */
[----:B------:R0:W-:Y:S02]  /*00f0*/  UTMACCTL.PF [UR6] ;  /* 0x00000000060079b9 */ /* 0x0001e40008040000 */
[----:B------:R0:W-:Y:S02]  /*0100*/  UTMACCTL.PF [UR4] ;  /* 0x00000000040079b9 */ /* 0x0001e40008040000 */
[----:B0-----:R-:W-:Y:S01]  /*0110*/  NOP ;  /* 0x0000000000007918 */ /* 0x001fe20000000000 */
.L_x_1:
[----:B------:R-:W-:Y:S05]  /*0120*/  BSYNC B0 ;  /* 0x0000000000007941 */ /* 0x000fea0003800000 */
.L_x_0:
[----:B------:R-:W0:Y:S02]  /*0130*/  SHFL.IDX PT, R3, R2, RZ, 0x1f ;  /* 0x00001fff02037589 */ /* 0x000e2400000e0000 */
[----:B0-----:R-:W-:-:S13]  /*0140*/  ISETP.NE.AND P0, PT, R3, RZ, PT ;  /* 0x000000ff0300720c */ /* 0x001fda0003f05270 */
[----:B------:R-:W-:Y:S05]  /*0150*/  @P0 BRA `(.L_x_2) ;  /* 0x0000000000f40947 */ /* 0x000fea0003800000 */
[----:B------:R-:W-:Y:S01]  /*0160*/  ELECT P0, URZ, PT ;  /* 0x00000000003f782f */ /* 0x000fe20003800000 */
[----:B------:R-:W-:-:S12]  /*0170*/  BSSY B0, `(.L_x_2) ;  /* 0x000003b000007945 */ /* 0x000fd80003800000 */
[----:B------:R-:W-:Y:S05]  /*0180*/  @!P0 BRA `(.L_x_3) ;  /* 0x0000000000e48947 */ /* 0x000fea0003800000 */
[----:B------:R-:W0:Y:S01]  /*0190*/  S2UR UR8, SR_CgaCtaId ;  /* 0x00000000000879c3 */ /* 0x000e220000008800 */
[----:B------:R-:W-:Y:S01]  /*01a0*/  UMOV UR4, 0x400 ;  /* 0x0000040000047882 */ /* 0x000fe20000000000 */
[----:B------:R-:W-:Y:S01]  /*01b0*/  UMOV UR5, 0x1 ;  /* 0x0000000100057882 */ /* 0x000fe20000000000 */
[----:B------:R-:W-:Y:S02]  /*01c0*/  UMOV UR6, 0x100 ;  /* 0x0000010000067882 */ /* 0x000fe40000000000 */
[----:B------:R-:W-:-:S04]  /*01d0*/  UIADD3 UR6, -UR6, 0x100000, URZ ;  /* 0x0010000006067890 */ /* 0x000fc8000fffe13f */
[----:B------:R-:W-:Y:S02]  /*01e0*/  USHF.L.U32 UR7, UR6, 0xb, URZ ;  /* 0x0000000b06077899 */ /* 0x000fe4000800063f */
[----:B------:R-:W-:Y:S02]  /*01f0*/  USHF.L.U32 UR6, UR6, 0x1, URZ ;  /* 0x0000000106067899 */ /* 0x000fe4000800063f */
[----:B0-----:R-:W-:Y:S02]  /*0200*/  ULEA UR8, UR8, UR4, 0x18 ;  /* 0x0000000408087291 */ /* 0x001fe4000f8ec03f */
[----:B------:R-:W-:-:S04]  /*0210*/  UIADD3 UR4, -UR5, 0x100000, URZ ;  /* 0x0010000005047890 */ /* 0x000fc8000fffe13f */
[----:B------:R-:W-:Y:S02]  /*0220*/  USHF.L.U32 UR5, UR4, 0xb, URZ ;  /* 0x0000000b04057899 */ /* 0x000fe4000800063f */
[----:B------:R-:W-:Y:S01]  /*0230*/  USHF.L.U32 UR4, UR4, 0x1, URZ ;  /* 0x0000000104047899 */ /* 0x000fe2000800063f */
[----:B------:R-:W0:Y:S11]  /*0240*/  FENCE.VIEW.ASYNC.S ;  /* 0x00000000000073c6 */ /* 0x000e360000000000 */
[----:B0-----:R0:W1:Y:S01]  /*0250*/  SYNCS.EXCH.64 URZ, [UR8], UR4 ;  /* 0x00000004083f75b2 */ /* 0x0010620008000100 */
[----:B------:R0:W2:Y:S01]  /*0260*/  SYNCS.EXCH.64 URZ, [UR8+0xb0], UR6 ;  /* 0x0000b006083f75b2 */ /* 0x0000a20008000100 */
[----:B------:R0:W3:Y:S01]  /*0270*/  SYNCS.EXCH.64 URZ, [UR8+0x8], UR4 ;  /* 0x00000804083f75b2 */ /* 0x0000e20008000100 */
[----:B------:R0:W4:Y:S01]  /*0280*/  SYNCS.EXCH.64 URZ, [UR8+0xb8], UR6 ;  /* 0x0000b806083f75b2 */ /* 0x0001220008000100 */
[----:B------:R0:W0:Y:S01]  /*0290*/  SYNCS.EXCH.64 URZ, [UR8+0x10], UR4 ;  /* 0x00001004083f75b2 */ /* 0x0000220008000100 */
        /* <DEDUP_REMOVED lines=39> */
[----:B-1234-:R-:W-:Y:S01]  /*0510*/  NOP ;  /* 0x0000000000007918 */ /* 0x01efe20000000000 */
.L_x_3:
[----:B0-----:R-:W-:Y:S05]  /*0520*/  BSYNC B0 ;  /* 0x0000000000007941 */ /* 0x001fea0003800000 */
.L_x_2:
[----:B------:R-:W0:Y:S01]  /*0530*/  SHFL.IDX PT, R2, R2, RZ, 0x1f ;  /* 0x00001fff02027589 */ /* 0x000e2200000e0000 */
[----:B------:R-:W1:Y:S01]  /*0540*/  LDC R3, c[0x0][0x65c] ;  /* 0x00019700ff037b82 */ /* 0x000e620000000800 */
[----:B------:R-:W-:Y:S02]  /*0550*/  ELECT P0, URZ, PT ;  /* 0x00000000003f782f */ /* 0x000fe40003800000 */
[----:B------:R-:W-:Y:S01]  /*0560*/  SHF.R.S32.HI R4, RZ, 0x1f, R5 ;  /* 0x0000001fff047819 */ /* 0x000fe20000011405 */
[----:B------:R-:W2:Y:S01]  /*0570*/  S2R R10, SR_CTAID.Y ;  /* 0x00000000000a7919 */ /* 0x000ea20000002600 */
[----:B------:R-:W-:Y:S01]  /*0580*/  UMOV UR4, 0x20 ;  /* 0x0000002000047882 */ /* 0x000fe20000000000 */
[C---:B------:R-:W-:Y:S01]  /*0590*/  ISETP.NE.AND P2, PT, R6.reuse, RZ, PT ;  /* 0x000000ff0600720c */ /* 0x040fe20003f45270 */
[----:B------:R-:W-:Y:S01]  /*05a0*/  VIADD R11, R6, 0xffffffff ;  /* 0xffffffff060b7836 */ /* 0x000fe20000000000 */
[----:B------:R-:W3:Y:S01]  /*05b0*/  S2R R8, SR_CTAID.X ;  /* 0x0000000000087919 */ /* 0x000ee20000002500 */
[----:B------:R-:W-:Y:S01]  /*05c0*/  LEA.HI R4, R4, R5, RZ, 0x2 ;  /* 0x0000000504047211 */ /* 0x000fe200078f10ff */
[----:B------:R-:W-:Y:S01]  /*05d0*/  NOP ;  /* 0x0000000000007918 */ /* 0x000fe20000000000 */
[----:B------:R-:W-:Y:S01]  /*05e0*/  NOP ;  /* 0x0000000000007918 */ /* 0x000fe20000000000 */
[----:B------:R-:W-:-:S02]  /*05f0*/  ISETP.GE.U32.AND P1, PT, R11, 0x2, PT ;  /* 0x000000020b00780c */ /* 0x000fc40003f26070 */
[----:B------:R-:W-:-:S05]  /*0600*/  LOP3.LUT R4, R4, 0xfffffffc, RZ, 0xc0, !PT ;  /* 0xfffffffc04047812 */ /* 0x000fca00078ec0ff */
[----:B------:R-:W-:Y:S01]  /*0610*/  IMAD.IADD R5, R5, 0x1, -R4 ;  /* 0x0000000105057824 */ /* 0x000fe200078e0a04 */
[----:B0-----:R-:W-:Y:S02]  /*0620*/  ISETP.NE.OR P0, PT, R2, RZ, !P0 ;  /* 0x000000ff0200720c */ /* 0x001fe40004705670 */
[----:B-1----:R-:W-:-:S11]  /*0630*/  ISETP.NE.AND P3, PT, R3, 0x1, PT ;  /* 0x000000010300780c */ /* 0x002fd60003f65270 */
[----:B------:R-:W-:Y:S01]  /*0640*/  VOTEU.ALL UP0, P0 ;  /* 0x00000000003f7886 */ /* 0x000fe20000000000 */
[----:B------:R-:W-:Y:S01]  /*0650*/  VOTEU.ALL UP1, P0 ;  /* 0x00000000003f7886 */ /* 0x000fe20000020000 */
[----:B------:R-:W3:Y:S01]  /*0660*/  @P3 LDC R9, c[0x0][0x10] ;  /* 0x00000400ff093b82 */ /* 0x000ee20000000800 */
[----:B--2---:R-:W-:Y:S02]  /*0670*/  @P3 IMAD.MOV.U32 R2, RZ, RZ, R10 ;  /* 0x000000ffff023224 */ /* 0x004fe400078e000a */
[----:B------:R-:W-:Y:S01]  /*0680*/  @!UP0 UMOV UR6, 0x400 ;  /* 0x0000040000068882 */ /* 0x000fe20000000000 */
[----:B------:R-:W-:-:S04]  /*0690*/  @!UP0 UIADD3 UR4, -UR4, 0x100000, URZ ;  /* 0x0010000004048890 */ /* 0x000fc8000fffe13f */
[----:B------:R-:W-:Y:S02]  /*06a0*/  @!UP0 USHF.L.U32 UR5, UR4, 0xb, URZ ;  /* 0x0000000b04058899 */ /* 0x000fe4000800063f */
[----:B------:R-:W-:Y:S01]  /*06b0*/  @!UP0 USHF.L.U32 UR4, UR4, 0x1, URZ ;  /* 0x0000000104048899 */ /* 0x000fe2000800063f */
[----:B------:R-:W-:Y:S02]  /*06c0*/  @P3 IMAD.MOV.U32 R3, RZ, RZ, RZ ;  /* 0x000000ffff033224 */ /* 0x000fe400078e00ff */
[----:B------:R-:W-:Y:S01]  /*06d0*/  @P3 IMAD.MOV.U32 R13, RZ, RZ, RZ ;  /* 0x000000ffff0d3224 */ /* 0x000fe200078e00ff */
[----:B------:R-:W0:Y:S08]  /*06e0*/  @!UP0 S2UR UR7, SR_CgaCtaId ;  /* 0x00000000000789c3 */ /* 0x000e300000008800 */
[----:B------:R-:W1:Y:S01]  /*06f0*/  @!P3 LDC R7, c[0x0][0xc] ;  /* 0x00000300ff07bb82 */ /* 0x000e620000000800 */
[----:B---3--:R-:W-:-:S04]  /*0700*/  @P3 IMAD.WIDE.U32 R2, R8, R9, R2 ;  /* 0x0000000908023225 */ /* 0x008fc800078e0002 */
[----:B------:R-:W-:Y:S02]  /*0710*/  IMAD.MOV.U32 R9, RZ, RZ, RZ ;  /* 0x000000ffff097224 */ /* 0x000fe400078e00ff */
[----:B------:R-:W-:Y:S01]  /*0720*/  @P3 IMAD.IADD R3, R3, 0x1, R13 ;  /* 0x0000000103033824 */ /* 0x000fe200078e020d */
[----:B0-----:R-:W-:Y:S01]  /*0730*/  @!UP0 ULEA UR6, UR7, UR6, 0x18 ;  /* 0x0000000607068291 */ /* 0x001fe2000f8ec03f */
[----:B------:R-:W-:Y:S01]  /*0740*/  VOTEU.ALL UP0, P0 ;  /* 0x00000000003f7886 */ /* 0x000fe20000000000 */
[----:B------:R-:W-:-:S04]  /*0750*/  ISETP.NE.AND P0, PT, R5, 0x3, PT ;  /* 0x000000030500780c */ /* 0x000fc80003f05270 */
[----:B------:R-:W-:-:S04]  /*0760*/  ISETP.EQ.OR P0, PT, R5, RZ, !P0 ;  /* 0x000000ff0500720c */ /* 0x000fc80004702670 */
[----:B------:R-:W-:Y:S01]  /*0770*/  ISETP.EQ.AND P0, PT, R6, RZ, P0 ;  /* 0x000000ff0600720c */ /* 0x000fe20000702270 */
[----:B------:R-:W0:Y:S02]  /*0780*/  FENCE.VIEW.ASYNC.S ;  /* 0x00000000000073c6 */ /* 0x000e240000000000 */
[----:B0-----:R0:W2:Y:S01]  /*0790*/  @!UP0 SYNCS.EXCH.64 URZ, [UR6+0x170], UR4 ;  /* 0x00017004063f85b2 */ /* 0x0010a20008000100 */
[----:B-1----:R-:W-:Y:S01]  /*07a0*/  @!P3 IMAD.WIDE.U32 R6, R7, R10, R8 ;  /* 0x0000000a0706b225 */ /* 0x002fe200078e0008 */
[----:B------:R-:W-:-:S03]  /*07b0*/  SEL R4, RZ, 0x1, !P0 ;  /* 0x00000001ff047807 */ /* 0x000fc60004000000 */
[----:B------:R-:W-:Y:S02]  /*07c0*/  @!P3 IMAD.MOV.U32 R2, RZ, RZ, R6 ;  /* 0x000000ffff02b224 */ /* 0x000fe400078e0006 */
[----:B------:R-:W-:Y:S01]  /*07d0*/  @!P3 IMAD.MOV.U32 R3, RZ, RZ, R7 ;  /* 0x000000ffff03b224 */ /* 0x000fe200078e0007 */
[----:B------:R-:W-:Y:S01]  /*07e0*/  SEL R4, R4, 0x2, P1 ;  /* 0x0000000204047807 */ /* 0x000fe20000800000 */
[----:B------:R0:W2:Y:S01]  /*07f0*/  @!UP1 SYNCS.EXCH.64 URZ, [UR6+0x178], UR4 ;  /* 0x00017804063f95b2 */ /* 0x0000a20008000100 */
[----:B------:R-:W-:Y:S01]  /*0800*/  NOP ;  /* 0x0000000000007918 */ /* 0x000fe20000000000 */
[----:B--2---:R-:W-:Y:S06]  /*0810*/  BAR.SYNC.DEFER_BLOCKING 0x0 ;  /* 0x0000000000007b1d */ /* 0x004fec0000010000 */
[----:B------:R-:W-:Y:S05]  /*0820*/  @!P2 BRA `(.L_x_4) ;  /* 0x0000007400b8a947 */ /* 0x000fea0003800000 */
[----:B------:R-:W-:-:S13]  /*0830*/  ISETP.GT.U32.AND P0, PT, R11, 0x1, PT ;  /* 0x000000010b00780c */ /* 0x000fda0003f04070 */
[----:B0-----:R-:W-:Y:S05]  /*0840*/  @P0 EXIT ;  /* 0x000000000000094d */ /* 0x001fea0003800000 */
[----:B------:R-:W-:Y:S01]  /*0850*/  ULDC.64 UR4, c[0x0][0x650] ;  /* 0x0001940000047ab9 */ /* 0x000fe20000000a00 */
[----:B------:R-:W-:Y:S01]  /*0860*/  PRMT R12, RZ, 0x7610, R12 ;  /* 0x00007610ff0c7816 */ /* 0x000fe2000000000c */
[----:B------:R-:W-:Y:S01]  /*0870*/  IMAD.MOV.U32 R6, RZ, RZ, -0x1 ;  /* 0xffffffffff067424 */ /* 0x000fe200078e00ff */
[----:B------:R-:W-:Y:S01]  /*0880*/  ISETP.GE.U32.AND P0, PT, R2, UR4, PT ;  /* 0x0000000402007c0c */ /* 0x000fe2000bf06070 */
[----:B------:R-:W-:Y:S02]  /*0890*/  IMAD.MOV.U32 R7, RZ, RZ, -0x1 ;  /* 0xffffffffff077424 */ /* 0x000fe400078e00ff */
[----:B------:R-:W-:Y:S01]  /*08a0*/  IMAD.MOV.U32 R5, RZ, RZ, -0x1 ;  /* 0xffffffffff057424 */ /* 0x000fe200078e00ff */
[----:B------:R-:W-:-:S13]  /*08b0*/  ISETP.GE.U32.AND.EX P0, PT, R3, UR5, PT, P0 ;  /* 0x0000000503007c0c */ /* 0x000fda000bf06100 */
[----:B------:R-:W-:Y:S05]  /*08c0*/  @P0 BRA `(.L_x_5) ;  /* 0x00000004005c0947 */ /* 0x000fea0003800000 */
[----:B------:R-:W0:Y:S01]  /*08d0*/  LDC.64 R16, c[0x0][0x628] ;  /* 0x00018a00ff107b82 */ /* 0x000e220000000a00 */
[----:B------:R-:W-:Y:S02]  /*08e0*/  IMAD.MOV.U32 R6, RZ, RZ, R2 ;  /* 0x000000ffff067224 */ /* 0x000fe400078e0002 */
[----:B------:R-:W-:-:S05]  /*08f0*/  IMAD.MOV.U32 R7, RZ, RZ, R3 ;  /* 0x000000ffff077224 */ /* 0x000fca00078e0003 */
[----:B------:R-:W1:Y:S08]  /*0900*/  LDC R18, c[0x0][0x630] ;  /* 0x00018c00ff127b82 */ /* 0x000e700000000800 */
[----:B------:R-:W2:Y:S01]  /*0910*/  LDC.64 R20, c[0x0][0x620] ;  /* 0x00018800ff147b82 */ /* 0x000ea20000000a00 */
[----:B0-----:R-:W-:-:S04]  /*0920*/  ISETP.NE.U32.AND P0, PT, R16, RZ, PT ;  /* 0x000000ff1000720c */ /* 0x001fc80003f05070 */
[----:B------:R-:W-:-:S13]  /*0930*/  ISETP.NE.AND.EX P0, PT, R17, RZ, PT, P0 ;  /* 0x000000ff1100720c */ /* 0x000fda0003f05300 */
[----:B-12---:R-:W-:Y:S05]  /*0940*/  @!P0 BRA `(.L_x_6) ;  /* 0x0000000000288947 */ /* 0x006fea0003800000 */
[----:B------:R-:W0:Y:S02]  /*0950*/  LDC R5, c[0x0][0x634] ;  /* 0x00018d00ff057b82 */ /* 0x000e240000000800 */
[----:B0-----:R-:W-:-:S05]  /*0960*/  IADD3 R5, P0, R2, R5, RZ ;  /* 0x0000000502057210 */ /* 0x001fca0007f1e0ff */
[----:B------:R-:W-:-:S04]  /*0970*/  IMAD.X R11, RZ, RZ, R3, P0 ;  /* 0x000000ffff0b7224 */ /* 0x000fc800000e0603 */
[----:B------:R-:W-:-:S04]  /*0980*/  IMAD.WIDE.U32 R6, R11, R16, RZ ;  /* 0x000000100b067225 */ /* 0x000fc800078e00ff */
[----:B------:R-:W-:-:S04]  /*0990*/  IMAD.WIDE.U32 R12, P0, R5, R17, R6 ;  /* 0x00000011050c7225 */ /* 0x000fc80007800006 */
[----:B------:R-:W-:-:S04]  /*09a0*/  IMAD.WIDE.U32 R6, R5, R16, RZ ;  /* 0x0000001005067225 */ /* 0x000fc800078e00ff */
[----:B------:R-:W-:Y:S01]  /*09b0*/  IMAD.X R15, RZ, RZ, RZ, P0 ;  /* 0x000000ffff0f7224 */ /* 0x000fe200000e06ff */
[----:B------:R-:W-:Y:S01]  /*09c0*/  IADD3 RZ, P0, R7, R12, RZ ;  /* 0x0000000c07ff7210 */ /* 0x000fe20007f1e0ff */
[----:B------:R-:W-:-:S04]  /*09d0*/  IMAD.MOV.U32 R14, RZ, RZ, R13 ;  /* 0x000000ffff0e7224 */ /* 0x000fc800078e000d */
[----:B------:R-:W-:-:S08]  /*09e0*/  IMAD.WIDE.U32.X R6, R11, R17, R14, P0 ;  /* 0x000000110b067225 */ /* 0x000fd000000e040e */
.L_x_6:
[--C-:B------:R-:W-:Y:S01]  /*09f0*/  SHF.R.U64 R26, R6, R18, R7.reuse ;  /* 0x00000012061a7219 */ /* 0x100fe20000001207 */
[----:B------:R-:W0:Y:S01]  /*0a00*/  LDC.64 R22, c[0x0][0x640] ;  /* 0x00019000ff167b82 */ /* 0x000e220000000a00 */
[----:B------:R-:W-:Y:S01]  /*0a10*/  I2FP.F32.U32 R5, R8 ;  /* 0x0000000800057245 */ /* 0x000fe20000201000 */
[----:B------:R-:W-:Y:S01]  /*0a20*/  ULDC UR4, c[0x0][0x150] ;  /* 0x0000540000047ab9 */ /* 0x000fe20000000800 */
[----:B------:R-:W-:Y:S02]  /*0a30*/  SHF.R.U32.HI R6, RZ, R18, R7 ;  /* 0x00000012ff067219 */ /* 0x000fe40000011607 */
[----:B------:R-:W-:Y:S01]  /*0a40*/  IADD3 R11, P0, RZ, -R26, RZ ;  /* 0x8000001aff0b7210 */ /* 0x000fe20007f1e0ff */
[----:B------:R-:W-:Y:S01]  /*0a50*/  FMUL R5, R5, UR4 ;  /* 0x0000000405057c20 */ /* 0x000fe20008400000 */
[----:B------:R-:W-:Y:S01]  /*0a60*/  ULDC UR4, c[0x0][0x154] ;  /* 0x0000550000047ab9 */ /* 0x000fe20000000800 */
[----:B------:R-:W1:Y:S02]  /*0a70*/  LDC R14, c[0x0][0x618] ;  /* 0x00018600ff0e7b82 */ /* 0x000e640000000800 */
[----:B------:R-:W-:-:S02]  /*0a80*/  IMAD.X R13, RZ, RZ, ~R6, P0 ;  /* 0x000000ffff0d7224 */ /* 0x000fc400000e0e06 */
[----:B------:R-:W2:Y:S01]  /*0a90*/  F2I.U32.TRUNC.NTZ R5, R5 ;  /* 0x0000000500057305 */ /* 0x000ea2000020f000 */
[----:B------:R-:W-:-:S03]  /*0aa0*/  IMAD.WIDE.U32 R6, R11, R20, R2 ;  /* 0x000000140b067225 */ /* 0x000fc600078e0002 */
[----:B------:R-:W3:Y:S01]  /*0ab0*/  LDC R9, c[0x0][0x144] ;  /* 0x00005100ff097b82 */ /* 0x000ee20000000800 */
[----:B------:R-:W-:-:S04]  /*0ac0*/  IMAD R12, R13, R20, RZ ;  /* 0x000000140d0c7224 */ /* 0x000fc800078e02ff */
[----:B------:R-:W-:Y:S02]  /*0ad0*/  IMAD R11, R11, R21, R12 ;  /* 0x000000150b0b7224 */ /* 0x000fe400078e020c */
[----:B------:R-:W-:Y:S01]  /*0ae0*/  IMAD.MOV.U32 R12, RZ, RZ, 0x1 ;  /* 0x00000001ff0c7424 */ /* 0x000fe200078e00ff */
[----:B------:R-:W4:Y:S01]  /*0af0*/  LDC R18, c[0x0][0x608] ;  /* 0x00018200ff127b82 */ /* 0x000f220000000800 */
[----:B------:R-:W-:Y:S01]  /*0b00*/  IMAD.IADD R11, R7, 0x1, R11 ;  /* 0x00000001070b7824 */ /* 0x000fe200078e020b */
[----:B0-----:R-:W-:Y:S01]  /*0b10*/  ISETP.NE.U32.AND P0, PT, R22, RZ, PT ;  /* 0x000000ff1600720c */ /* 0x001fe20003f05070 */
[----:B--2---:R-:W-:-:S03]  /*0b20*/  IMAD.MOV R7, RZ, RZ, -R5 ;  /* 0x000000ffff077224 */ /* 0x004fc600078e0a05 */
[----:B------:R-:W-:Y:S02]  /*0b30*/  ISETP.NE.AND.EX P0, PT, R23, RZ, PT, P0 ;  /* 0x000000ff1700720c */ /* 0x000fe40003f05300 */
[----:B------:R-:W0:Y:S01]  /*0b40*/  LDC R13, c[0x0][0x658] ;  /* 0x00019600ff0d7b82 */ /* 0x000e220000000800 */
[--C-:B-1----:R-:W-:Y:S02]  /*0b50*/  SHF.R.U64 R16, R6, R14, R11.reuse ;  /* 0x0000000e06107219 */ /* 0x102fe4000000120b */
[----:B------:R-:W-:Y:S02]  /*0b60*/  I2FP.F32.U32 R6, R10 ;  /* 0x0000000a00067245 */ /* 0x000fe40000201000 */
[----:B------:R-:W-:-:S03]  /*0b70*/  SHF.R.U32.HI R11, RZ, R14, R11 ;  /* 0x0000000eff0b7219 */ /* 0x000fc6000001160b */
[----:B------:R-:W1:Y:S01]  /*0b80*/  LDC R17, c[0x0][0x148] ;  /* 0x00005200ff117b82 */ /* 0x000e620000000800 */
[----:B---3--:R-:W-:Y:S02]  /*0b90*/  IMAD R5, R9, R7, R8 ;  /* 0x0000000709057224 */ /* 0x008fe400078e0208 */
[----:B------:R-:W-:Y:S01]  /*0ba0*/  FMUL R7, R6, UR4 ;  /* 0x0000000406077c20 */ /* 0x000fe20008400000 */
[----:B------:R-:W-:-:S03]  /*0bb0*/  IMAD.MOV.U32 R6, RZ, RZ, -0x1 ;  /* 0xffffffffff067424 */ /* 0x000fc600078e00ff */
[----:B------:R2:W3:Y:S01]  /*0bc0*/  F2I.U32.TRUNC.NTZ R15, R7 ;  /* 0x00000007000f7305 */ /* 0x0004e2000020f000 */
[----:B------:R-:W1:Y:S01]  /*0bd0*/  LDC R21, c[0x0][0x600] ;  /* 0x00018000ff157b82 */ /* 0x000e620000000800 */
[-CC-:B----4-:R-:W-:Y:S02]  /*0be0*/  SHF.R.U64 R27, R16, R18.reuse, R11.reuse ;  /* 0x00000012101b7219 */ /* 0x190fe4000000120b */
[----:B------:R-:W-:-:S05]  /*0bf0*/  SHF.R.U32.HI R8, RZ, R18, R11 ;  /* 0x00000012ff087219 */ /* 0x000fca000001160b */
[----:B------:R-:W4:Y:S01]  /*0c00*/  LDC R20, c[0x0][0x648] ;  /* 0x00019200ff147b82 */ /* 0x000f220000000800 */
[-CC-:B0-----:R-:W-:Y:S02]  /*0c10*/  SHF.R.U64 R18, R27, R13.reuse, R8.reuse ;  /* 0x0000000d1b127219 */ /* 0x181fe40000001208 */
[-C--:B------:R-:W-:Y:S02]  /*0c20*/  SHF.L.U32 R6, R6, R13.reuse, RZ ;  /* 0x0000000d06067219 */ /* 0x080fe400000006ff */
[-C--:B------:R-:W-:Y:S02]  /*0c30*/  SHF.R.U32.HI R8, RZ, R13.reuse, R8 ;  /* 0x0000000dff087219 */ /* 0x080fe40000011608 */
[----:B------:R-:W-:Y:S01]  /*0c40*/  LOP3.LUT R14, RZ, R6, RZ, 0x33, !PT ;  /* 0x00000006ff0e7212 */ /* 0x000fe200078e33ff */
[----:B------:R-:W0:Y:S01]  /*0c50*/  LDC R25, c[0x0][0x638] ;  /* 0x00018e00ff197b82 */ /* 0x000e220000000800 */
[----:B------:R-:W-:Y:S01]  /*0c60*/  SHF.L.U32 R11, R12, R13, RZ ;  /* 0x0000000d0c0b7219 */ /* 0x000fe200000006ff */
[----:B------:R-:W-:-:S02]  /*0c70*/  IMAD.MOV.U32 R6, RZ, RZ, R18 ;  /* 0x000000ffff067224 */ /* 0x000fc400078e0012 */
[----:B--2---:R-:W-:-:S04]  /*0c80*/  IMAD.MOV.U32 R7, RZ, RZ, R8 ;  /* 0x000000ffff077224 */ /* 0x004fc800078e0008 */
[----:B------:R-:W2:Y:S01]  /*0c90*/  LDC R24, c[0x0][0x610] ;  /* 0x00018400ff187b82 */ /* 0x000ea20000000800 */
[----:B---3--:R-:W-:Y:S05]  /*0ca0*/  @!P0 BRA `(.L_x_7) ;  /* 0x0000000000288947 */ /* 0x008fea0003800000 */
[----:B------:R-:W3:Y:S02]  /*0cb0*/  LDC R13, c[0x0][0x64c] ;  /* 0x00019300ff0d7b82 */ /* 0x000ee40000000800 */
[----:B---3--:R-:W-:-:S05]  /*0cc0*/  IADD3 R13, P0, R18, R13, RZ ;  /* 0x0000000d120d7210 */ /* 0x008fca0007f1e0ff */
        /* <DEDUP_REMOVED lines=8> */
.L_x_7:
[----:B----4-:R-:W-:Y:S01]  /*0d50*/  SHF.R.U64 R6, R6, R20, R7 ;  /* 0x0000001406067219 */ /* 0x010fe20000001207 */
[----:B-1----:R-:W-:Y:S01]  /*0d60*/  VIADD R7, R21, 0xffffffff ;  /* 0xffffffff15077836 */ /* 0x002fe20000000000 */
[----:B------:R-:W-:Y:S01]  /*0d70*/  LOP3.LUT R14, R27, R14, RZ, 0xc0, !PT ;  /* 0x0000000e1b0e7212 */ /* 0x000fe200078ec0ff */
[----:B------:R-:W-:Y:S02]  /*0d80*/  IMAD.MOV R15, RZ, RZ, -R15 ;  /* 0x000000ffff0f7224 */ /* 0x000fe400078e0a0f */
[----:B------:R-:W-:Y:S01]  /*0d90*/  IMAD.MOV R8, RZ, RZ, -R6 ;  /* 0x000000ffff087224 */ /* 0x000fe200078e0a06 */
[----:B------:R-:W-:Y:S01]  /*0da0*/  LOP3.LUT R7, R16, R7, RZ, 0xc0, !PT ;  /* 0x0000000710077212 */ /* 0x000fe200078ec0ff */
[----:B------:R-:W-:Y:S02]  /*0db0*/  IMAD R14, R11, R6, R14 ;  /* 0x000000060b0e7224 */ /* 0x000fe400078e020e */
[----:B------:R-:W-:Y:S02]  /*0dc0*/  @P3 IMAD R5, R17, R15, R10 ;  /* 0x0000000f11053224 */ /* 0x000fe400078e020a */
[----:B0-----:R-:W-:-:S02]  /*0dd0*/  IMAD R6, R8, R25, R18 ;  /* 0x0000001908067224 */ /* 0x001fc400078e0212 */
[----:B--2---:R-:W-:Y:S02]  /*0de0*/  IMAD R5, R14, R24, R5 ;  /* 0x000000180e057224 */ /* 0x004fe400078e0205 */
[----:B------:R-:W-:Y:S02]  /*0df0*/  IMAD R6, R6, R21, R7 ;  /* 0x0000001506067224 */ /* 0x000fe400078e0207 */
[----:B------:R-:W-:-:S03]  /*0e00*/  IMAD.MOV.U32 R12, RZ, RZ, 0x1 ;  /* 0x00000001ff0c7424 */ /* 0x000fc600078e00ff */
[----:B------:R-:W-:Y:S02]  /*0e10*/  SEL R7, R6, R5, !P3 ;  /* 0x0000000506077207 */ /* 0x000fe40005800000 */
[----:B------:R-:W-:Y:S01]  /*0e20*/  SEL R6, R5, R6, !P3 ;  /* 0x0000000605067207 */ /* 0x000fe20005800000 */
[----:B------:R-:W-:-:S07]  /*0e30*/  IMAD.MOV.U32 R5, RZ, RZ, R26 ;  /* 0x000000ffff057224 */ /* 0x000fce00078e001a */
.L_x_5:
[----:B------:R-:W-:-:S08]  /*0e40*/  NOP ;  /* 0x0000000000007918 */ /* 0x000fd00000000000 */
[----:B------:R-:W0:Y:S02]  /*0e50*/  USETMAXREG.TRY_ALLOC.CTAPOOL UP0, 0xe8 ;  /* 0x000000e8000079c8 */ /* 0x000e240008000600 */
[----:B0-----:R-:W-:-:S13]  /*0e60*/  PLOP3.LUT P0, PT, PT, PT, UP0, 0x80, 0x0 ;  /* 0x000000000000781c */ /* 0x001fda0003f0f008 */
[----:B------:R-:W-:Y:S05]  /*0e70*/  @!P0 BRA `(.L_x_5) ;  /* 0xfffffffc00f08947 */ /* 0x000fea000383ffff */
[----:B------:R-:W-:Y:S01]  /*0e80*/  ULDC.64 UR4, c[0x0][0x598] ;  /* 0x0001660000047ab9 */ /* 0x000fe20000000a00 */
[----:B------:R-:W-:Y:S01]  /*0e90*/  ULDC.64 UR16, c[0x0][0x208] ;  /* 0x0000820000107ab9 */ /* 0x000fe20000000a00 */
[----:B------:R-:W-:-:S04]  /*0ea0*/  ISETP.NE.U32.AND P0, PT, RZ, UR4, PT ;  /* 0x00000004ff007c0c */ /* 0x000fc8000bf05070 */
[----:B------:R-:W-:-:S13]  /*0eb0*/  ISETP.NE.AND.EX P0, PT, RZ, UR5, PT, P0 ;  /* 0x00000005ff007c0c */ /* 0x000fda000bf05300 */
[----:B------:R-:W-:Y:S05]  /*0ec0*/  @!P0 BRA `(.L_x_8) ;  /* 0x00000000001c8947 */ /* 0x000fea0003800000 */
[----:B------:R-:W0:Y:S02]  /*0ed0*/  LDC.64 R8, c[0x0][0x598] ;  /* 0x00016600ff087b82 */ /* 0x000e240000000a00 */
[----:B0-----:R-:W2:Y:S02]  /*0ee0*/  LDG.E.64 R8, desc[UR16][R8.64] ;  /* 0x0000001008087981 */ /* 0x001ea4000c1e1b00 */
[----:B--2---:R-:W-:-:S04]  /*0ef0*/  ISETP.NE.U32.AND P0, PT, R8, RZ, PT ;  /* 0x000000ff0800720c */ /* 0x004fc80003f05070 */
[----:B------:R-:W-:-:S13]  /*0f00*/  ISETP.NE.AND.EX P0, PT, R9, RZ, PT, P0 ;  /* 0x000000ff0900720c */ /* 0x000fda0003f05300 */
[----:B------:R-:W-:Y:S05]  /*0f10*/  @!P0 BRA `(.L_x_8) ;  /* 0x0000000000088947 */ /* 0x000fea0003800000 */
[----:B------:R0:W5:Y:S01]  /*0f20*/  LD.E R8, desc[UR16][R8.64] ;  /* 0x0000001008087980 */ /* 0x000162000c101900 */
[----:B------:R-:W-:Y:S05]  /*0f30*/  BRA `(.L_x_9) ;  /* 0x0000000000207947 */ /* 0x000fea0003800000 */
.L_x_8:
[----:B------:R-:W-:Y:S02]  /*0f40*/  ULDC.64 UR4, c[0x0][0x588] ;  /* 0x0001620000047ab9 */ /* 0x000fe40000000a00 */
[----:B------:R-:W-:-:S04]  /*0f50*/  ISETP.NE.U32.AND P0, PT, RZ, UR4, PT ;  /* 0x00000004ff007c0c */ /* 0x000fc8000bf05070 */
[----:B------:R-:W-:-:S13]  /*0f60*/  ISETP.NE.AND.EX P0, PT, RZ, UR5, PT, P0 ;  /* 0x00000005ff007c0c */ /* 0x000fda000bf05300 */
[----:B------:R-:W-:Y:S05]  /*0f70*/  @!P0 BRA `(.L_x_10) ;  /* 0x00000000000c8947 */ /* 0x000fea0003800000 */
[----:B------:R-:W0:Y:S02]  /*0f80*/  LDC.64 R8, c[0x0][0x588] ;  /* 0x00016200ff087b82 */ /* 0x000e240000000a00 */
[----:B0-----:R1:W5:Y:S01]  /*0f90*/  LDG.E R8, desc[UR16][R8.64] ;  /* 0x0000001008087981 */ /* 0x001362000c1e1900 */
[----:B------:R-:W-:Y:S05]  /*0fa0*/  BRA `(.L_x_9) ;  /* 0x0000000000047947 */ /* 0x000fea0003800000 */
.L_x_10:
[----:B------:R-:W2:Y:S02]  /*0fb0*/  LDC R8, c[0x0][0x580] ;  /* 0x00016000ff087b82 */ /* 0x000ea40000000800 */
.L_x_9:
[----:B------:R-:W-:Y:S02]  /*0fc0*/  ULDC.64 UR4, c[0x0][0x5a0] ;  /* 0x0001680000047ab9 */ /* 0x000fe40000000a00 */
[----:B------:R-:W-:-:S04]  /*0fd0*/  ISETP.NE.U32.AND P0, PT, RZ, UR4, PT ;  /* 0x00000004ff007c0c */ /* 0x000fc8000bf05070 */
[----:B------:R-:W-:-:S13]  /*0fe0*/  ISETP.NE.AND.EX P0, PT, RZ, UR5, PT, P0 ;  /* 0x00000005ff007c0c */ /* 0x000fda000bf05300 */
[----:B------:R-:W-:Y:S05]  /*0ff0*/  @!P0 BRA `(.L_x_11) ;  /* 0x00000000001c8947 */ /* 0x000fea0003800000 */
[----:B------:R-:W3:Y:S02]  /*1000*/  LDC.64 R10, c[0x0][0x5a0] ;  /* 0x00016800ff0a7b82 */ /* 0x000ee40000000a00 */
[----:B---3--:R-:W3:Y:S02]  /*1010*/  LDG.E.64 R10, desc[UR16][R10.64] ;  /* 0x000000100a0a7981 */ /* 0x008ee4000c1e1b00 */
[----:B---3--:R-:W-:-:S04]  /*1020*/  ISETP.NE.U32.AND P0, PT, R10, RZ, PT ;  /* 0x000000ff0a00720c */ /* 0x008fc80003f05070 */
[----:B------:R-:W-:-:S13]  /*1030*/  ISETP.NE.AND.EX P0, PT, R11, RZ, PT, P0 ;  /* 0x000000ff0b00720c */ /* 0x000fda0003f05300 */
[----:B------:R-:W-:Y:S05]  /*1040*/  @!P0 BRA `(.L_x_11) ;  /* 0x0000000000088947 */ /* 0x000fea0003800000 */
[----:B01----:R0:W5:Y:S01]  /*1050*/  LD.E R9, desc[UR16][R10.64] ;  /* 0x000000100a097980 */ /* 0x003162000c101900 */
[----:B------:R-:W-:Y:S05]  /*1060*/  BRA `(.L_x_12) ;  /* 0x0000000000207947 */ /* 0x000fea0003800000 */
.L_x_11:
[----:B------:R-:W-:Y:S02]  /*1070*/  ULDC.64 UR4, c[0x0][0x590] ;  /* 0x0001640000047ab9 */ /* 0x000fe40000000a00 */
[----:B------:R-:W-:-:S04]  /*1080*/  ISETP.NE.U32.AND P0, PT, RZ, UR4, PT ;  /* 0x00000004ff007c0c */ /* 0x000fc8000bf05070 */
[----:B------:R-:W-:-:S13]  /*1090*/  ISETP.NE.AND.EX P0, PT, RZ, UR5, PT, P0 ;  /* 0x00000005ff007c0c */ /* 0x000fda000bf05300 */
[----:B------:R-:W-:Y:S05]  /*10a0*/  @!P0 BRA `(.L_x_13) ;  /* 0x00000000000c8947 */ /* 0x000fea0003800000 */
[----:B------:R-:W0:Y:S02]  /*10b0*/  LDC.64 R10, c[0x0][0x590] ;  /* 0x00016400ff0a7b82 */ /* 0x000e240000000a00 */
[----:B01----:R1:W5:Y:S01]  /*10c0*/  LDG.E R9, desc[UR16][R10.64] ;  /* 0x000000100a097981 */ /* 0x003362000c1e1900 */
[----:B------:R-:W-:Y:S05]  /*10d0*/  BRA `(.L_x_12) ;  /* 0x0000000000047947 */ /* 0x000fea0003800000 */
.L_x_13:
[----:B01----:R-:W3:Y:S02]  /*10e0*/  LDC R9, c[0x0][0x584] ;  /* 0x00016100ff097b82 */ /* 0x003ee40000000800 */
.L_x_12:
[----:B------:R-:W-:-:S13]  /*10f0*/  LOP3.LUT P0, RZ, R12, 0xff, RZ, 0xc0, !PT ;  /* 0x000000ff0cff7812 */ /* 0x000fda000780c0ff */
[----:B------:R-:W-:Y:S05]  /*1100*/  @!P0 EXIT ;  /* 0x000000000000894d */ /* 0x000fea0003800000 */
[----:B------:R-:W-:Y:S01]  /*1110*/  ULDC UR4, c[0x0][0x28c] ;  /* 0x0000a30000047ab9 */ /* 0x000fe20000000800 */
[----:B------:R-:W-:Y:S01]  /*1120*/  LOP3.LUT R142, R4, 0x1, RZ, 0xfc, !PT ;  /* 0x00000001048e7812 */ /* 0x000fe200078efcff */
[----:B------:R-:W-:-:S04]  /*1130*/  UIADD3 UR4, UR4, 0x1f, URZ ;  /* 0x0000001f04047890 */ /* 0x000fc8000fffe03f */
[----:B------:R-:W-:-:S04]  /*1140*/  USHF.R.S32.HI UR5, URZ, 0x1f, UR4 ;  /* 0x0000001f3f057899 */ /* 0x000fc80008011404 */
[----:B------:R-:W-:-:S03]  /*1150*/  ULEA.HI UR5, UR5, UR4, URZ, 0x5 ;  /* 0x0000000405057291 */ /* 0x000fc6000f8f283f */
[----:B------:R-:W-:Y:S01]  /*1160*/  UMOV UR4, URZ ;  /* 0x0000003f00047c82 */ /* 0x000fe20008000000 */
[----:B------:R-:W-:-:S03]  /*1170*/  USHF.R.S32.HI UR9, URZ, 0x5, UR5 ;  /* 0x000000053f097899 */ /* 0x000fc60008011405 */
[----:B------:R-:W-:-:S09]  /*1180*/  UMOV UR5, URZ ;  /* 0x0000003f00057c82 */ /* 0x000fd20008000000 */
.L_x_166:
[----:B01----:R-:W-:Y:S01]  /*1190*/  LOP3.LUT R10, R0, 0x80, RZ, 0xc0, !PT ;  /* 0x00000080000a7812 */ /* 0x003fe200078ec0ff */
[----:B------:R-:W0:Y:S01]  /*11a0*/  S2UR UR13, SR_CgaCtaId ;  /* 0x00000000000d79c3 */ /* 0x000e220000008800 */
[----:B------:R-:W-:Y:S01]  /*11b0*/  UMOV UR12, 0x400 ;  /* 0x00000400000c7882 */ /* 0x000fe20000000000 */
[----:B------:R-:W-:Y:S01]  /*11c0*/  UMOV UR6, URZ ;  /* 0x0000003f00067c82 */ /* 0x000fe20008000000 */
[----:B------:R-:W-:Y:S01]  /*11d0*/  SHF.R.U32.HI R10, RZ, 0x7, R10 ;  /* 0x00000007ff0a7819 */ /* 0x000fe2000001160a */
[----:B------:R-:W-:Y:S01]  /*11e0*/  UMOV UR7, URZ ;  /* 0x0000003f00077c82 */ /* 0x000fe20008000000 */
[----:B------:R-:W-:Y:S01]  /*11f0*/  UMOV UR18, UR5 ;  /* 0x0000000500127c82 */ /* 0x000fe20008000000 */
[----:B------:R-:W-:Y:S02]  /*1200*/  CS2R R18, SRZ ;  /* 0x0000000000127805 */ /* 0x000fe4000001ff00 */
[----:B------:R-:W-:Y:S01]  /*1210*/  CS2R R16, SRZ ;  /* 0x0000000000107805 */ /* 0x000fe2000001ff00 */
[----:B------:R-:W1:Y:S01]  /*1220*/  LDC R11, c[0x0][0x28c] ;  /* 0x0000a300ff0b7b82 */ /* 0x000e620000000800 */
[----:B----4-:R-:W4:Y:S01]  /*1230*/  SHFL.IDX PT, R10, R10, RZ, 0x1f ;  /* 0x00001fff0a0a7589 */ /* 0x010f2200000e0000 */
[----:B------:R-:W-:-:S02]  /*1240*/  CS2R R20, SRZ ;  /* 0x0000000000147805 */ /* 0x000fc4000001ff00 */
[----:B------:R-:W-:Y:S02]  /*1250*/  CS2R R22, SRZ ;  /* 0x0000000000167805 */ /* 0x000fe4000001ff00 */
[----:B------:R-:W-:Y:S02]  /*1260*/  CS2R R88, SRZ ;  /* 0x0000000000587805 */ /* 0x000fe4000001ff00 */
[----:B------:R-:W-:Y:S02]  /*1270*/  CS2R R90, SRZ ;  /* 0x00000000005a7805 */ /* 0x000fe4000001ff00 */
[----:B------:R-:W-:Y:S02]  /*1280*/  CS2R R92, SRZ ;  /* 0x00000000005c7805 */ /* 0x000fe4000001ff00 */
[----:B------:R-:W-:Y:S02]  /*1290*/  CS2R R96, SRZ ;  /* 0x0000000000607805 */ /* 0x000fe4000001ff00 */
        /* <DEDUP_REMOVED lines=16> */
[----:B-1----:R-:W-:Y:S02]  /*13a0*/  ISETP.GE.AND P0, PT, R11, 0x1, PT ;  /* 0x000000010b00780c */ /* 0x002fe40003f06270 */
[----:B------:R-:W-:Y:S02]  /*13b0*/  CS2R R128, SRZ ;  /* 0x0000000000807805 */ /* 0x000fe4000001ff00 */
[----:B----4-:R-:W-:-:S02]  /*13c0*/  R2UR UR8, R10 ;  /* 0x000000000a0872ca */ /* 0x010fc400000e0000 */
[----:B------:R-:W-:Y:S02]  /*13d0*/  CS2R R130, SRZ ;  /* 0x0000000000827805 */ /* 0x000fe4000001ff00 */
[----:B------:R-:W-:Y:S02]  /*13e0*/  CS2R R132, SRZ ;  /* 0x0000000000847805 */ /* 0x000fe4000001ff00 */
[----:B------:R-:W-:Y:S02]  /*13f0*/  CS2R R134, SRZ ;  /* 0x0000000000867805 */ /* 0x000fe4000001ff00 */
[----:B------:R-:W-:Y:S02]  /*1400*/  CS2R R136, SRZ ;  /* 0x0000000000887805 */ /* 0x000fe4000001ff00 */
[----:B------:R-:W-:Y:S02]  /*1410*/  CS2R R138, SRZ ;  /* 0x00000000008a7805 */ /* 0x000fe4000001ff00 */
[----:B------:R-:W-:Y:S01]  /*1420*/  CS2R R140, SRZ ;  /* 0x00000000008c7805 */ /* 0x000fe2000001ff00 */
[----:B------:R-:W-:Y:S01]  /*1430*/  IMAD.MOV.U32 R143, RZ, RZ, RZ ;  /* 0x000000ffff8f7224 */ /* 0x000fe200078e00ff */
[----:B------:R-:W-:Y:S01]  /*1440*/  CS2R R56, SRZ ;  /* 0x0000000000387805 */ /* 0x000fe2000001ff00 */
[----:B------:R-:W-:Y:S01]  /*1450*/  IMAD.MOV.U32 R145, RZ, RZ, RZ ;  /* 0x000000ffff917224 */ /* 0x000fe200078e00ff */
[----:B------:R-:W-:Y:S01]  /*1460*/  CS2R R58, SRZ ;  /* 0x00000000003a7805 */ /* 0x000fe2000001ff00 */
[----:B--23--:R-:W-:Y:S01]  /*1470*/  IMAD.U32 R13, RZ, RZ, UR4 ;  /* 0x00000004ff0d7e24 */ /* 0x00cfe2000f8e00ff */
[----:B------:R-:W-:Y:S01]  /*1480*/  CS2R R60, SRZ ;  /* 0x00000000003c7805 */ /* 0x000fe2000001ff00 */
[----:B------:R-:W-:Y:S01]  /*1490*/  ULEA.HI UR10, UR8, UR8, URZ, 0x1 ;  /* 0x00000008080a7291 */ /* 0x000fe2000f8f083f */
[----:B------:R-:W-:-:S02]  /*14a0*/  CS2R R62, SRZ ;  /* 0x00000000003e7805 */ /* 0x000fc4000001ff00 */
[----:B------:R-:W-:Y:S02]  /*14b0*/  CS2R R64, SRZ ;  /* 0x0000000000407805 */ /* 0x000fe4000001ff00 */
[----:B------:R-:W-:Y:S01]  /*14c0*/  CS2R R66, SRZ ;  /* 0x0000000000427805 */ /* 0x000fe2000001ff00 */
[----:B------:R-:W-:Y:S01]  /*14d0*/  ULOP3.LUT UR11, UR10, 0x1ffffe, URZ, 0xc0, !UPT ;  /* 0x001ffffe0a0b7892 */ /* 0x000fe2000f8ec03f */
[----:B------:R-:W-:Y:S01]  /*14e0*/  CS2R R68, SRZ ;  /* 0x0000000000447805 */ /* 0x000fe2000001ff00 */
[----:B0-----:R-:W-:Y:S01]  /*14f0*/  ULEA UR10, UR13, UR12, 0x18 ;  /* 0x0000000c0d0a7291 */ /* 0x001fe2000f8ec03f */
[----:B------:R-:W-:Y:S01]  /*1500*/  CS2R R70, SRZ ;  /* 0x0000000000467805 */ /* 0x000fe2000001ff00 */
[----:B------:R-:W-:Y:S01]  /*1510*/  UIADD3 UR11, UR8, -UR11, URZ ;  /* 0x8000000b080b7290 */ /* 0x000fe2000fffe03f */
[----:B------:R-:W-:Y:S02]  /*1520*/  CS2R R72, SRZ ;  /* 0x0000000000487805 */ /* 0x000fe4000001ff00 */
[----:B------:R-:W-:Y:S01]  /*1530*/  CS2R R74, SRZ ;  /* 0x00000000004a7805 */ /* 0x000fe2000001ff00 */
[----:B------:R-:W-:Y:S01]  /*1540*/  UMOV UR8, URZ ;  /* 0x0000003f00087c82 */ /* 0x000fe20008000000 */
[----:B------:R-:W-:Y:S01]  /*1550*/  ULEA UR11, UR11, UR10, 0xb ;  /* 0x0000000a0b0b7291 */ /* 0x000fe2000f8e583f */
[----:B------:R-:W-:-:S02]  /*1560*/  CS2R R76, SRZ ;  /* 0x00000000004c7805 */ /* 0x000fc4000001ff00 */
[----:B------:R-:W-:Y:S02]  /*1570*/  CS2R R78, SRZ ;  /* 0x00000000004e7805 */ /* 0x000fe4000001ff00 */
[----:B------:R-:W-:Y:S01]  /*1580*/  CS2R R80, SRZ ;  /* 0x0000000000507805 */ /* 0x000fe2000001ff00 */
[----:B------:R-:W-:Y:S01]  /*1590*/  UIADD3 UR11, UR11, 0x280, URZ ;  /* 0x000002800b0b7890 */ /* 0x000fe2000fffe03f */
[----:B------:R-:W-:Y:S02]  /*15a0*/  CS2R R82, SRZ ;  /* 0x0000000000527805 */ /* 0x000fe4000001ff00 */
[----:B------:R-:W-:Y:S02]  /*15b0*/  CS2R R84, SRZ ;  /* 0x0000000000547805 */ /* 0x000fe4000001ff00 */
[----:B------:R-:W-:Y:S01]  /*15c0*/  CS2R R86, SRZ ;  /* 0x0000000000567805 */ /* 0x000fe2000001ff00 */
[----:B------:R-:W-:Y:S01]  /*15d0*/  USHF.R.U32.HI UR11, URZ, 0x4, UR11 ;  /* 0x000000043f0b7899 */ /* 0x000fe2000801160b */
[----:B------:R-:W-:-:S02]  /*15e0*/  CS2R R24, SRZ ;  /* 0x0000000000187805 */ /* 0x000fc4000001ff00 */
[----:B------:R-:W-:Y:S02]  /*15f0*/  CS2R R26, SRZ ;  /* 0x00000000001a7805 */ /* 0x000fe4000001ff00 */
[----:B------:R-:W-:Y:S01]  /*1600*/  CS2R R28, SRZ ;  /* 0x00000000001c7805 */ /* 0x000fe2000001ff00 */
[----:B------:R-:W-:Y:S01]  /*1610*/  ULOP3.LUT UR11, UR11, 0x3fff, URZ, 0xc0, !UPT ;  /* 0x00003fff0b0b7892 */ /* 0x000fe2000f8ec03f */
        /* <DEDUP_REMOVED lines=12> */
[----:B------:R-:W-:Y:S01]  /*16e0*/  CS2R R54, SRZ ;  /* 0x0000000000367805 */ /* 0x000fe2000001ff00 */
[----:B------:R-:W-:Y:S06]  /*16f0*/  @!P0 BRA `(.L_x_14) ;  /* 0x0000000800308947 */ /* 0x000fec0003800000 */
[----:B------:R-:W-:-:S13]  /*1700*/  ISETP.NE.AND P1, PT, R142, 0x3, PT ;  /* 0x000000038e00780c */ /* 0x000fda0003f25270 */
[----:B------:R-:W-:Y:S05]  /*1710*/  @!P1 BRA `(.L_x_15) ;  /* 0x0000000000049947 */ /* 0x000fea0003800000 */
[----:B------:R-:W-:Y:S01]  /*1720*/  BPT.TRAP 0x1 ;  /* 0x000000040000795c */ /* 0x000fe20000300000 */
.L_x_15:
[----:B------:R-:W-:Y:S01]  /*1730*/  ULEA UR7, UR5, UR10, 0x3 ;  /* 0x0000000a05077291 */ /* 0x000fe2000f8e183f */
[----:B------:R-:W-:-:S05]  /*1740*/  IMAD.U32 R10, RZ, RZ, UR4 ;  /* 0x00000004ff0a7e24 */ /* 0x000fca000f8e00ff */
[----:B------:R-:W-:-:S04]  /*1750*/  SHF.L.U32 R10, R10, 0x1f, RZ ;  /* 0x0000001f0a0a7819 */ /* 0x000fc800000006ff */
[----:B------:R0:W1:Y:S01]  /*1760*/  SYNCS.PHASECHK.TRANS64.TRYWAIT P0, [UR7], R10 ;  /* 0x0000000aff0075a7 */ /* 0x0000620008000147 */
[----:B------:R-:W-:Y:S05]  /*1770*/  @!P1 BRA `(.L_x_16) ;  /* 0x0000000000049947 */ /* 0x000fea0003800000 */
[----:B------:R-:W-:Y:S01]  /*1780*/  BPT.TRAP 0x1 ;  /* 0x000000040000795c */ /* 0x000fe20000300000 */
.L_x_16:
[----:B------:R-:W-:Y:S01]  /*1790*/  UMOV UR6, 0x1 ;  /* 0x0000000100067882 */ /* 0x000fe20000000000 */
[----:B------:R-:W-:Y:S01]  /*17a0*/  IMAD.MOV.U32 R18, RZ, RZ, RZ ;  /* 0x000000ffff127224 */ /* 0x000fe200078e00ff */
[----:B-1----:R-:W-:Y:S06]  /*17b0*/  @P0 BRA `(.L_x_17) ;  /* 0x0000000000080947 */ /* 0x002fec0003800000 */
[----:B------:R-:W1:Y:S02]  /*17c0*/  SYNCS.PHASECHK.TRANS64.TRYWAIT P0, [UR7], R10 ;  /* 0x0000000aff0075a7 */ /* 0x000e640008000147 */
[----:B-1----:R-:W-:Y:S05]  /*17d0*/  @!P0 BRA `(.L_x_18) ;  /* 0x0000008400e08947 */ /* 0x002fea0003800000 */
.L_x_17:
[----:B------:R-:W-:Y:S01]  /*17e0*/  UIADD3 UR7, UR10, 0x2c280, URZ ;  /* 0x0002c2800a077890 */ /* 0x000fe2000fffe03f */
[----:B------:R-:W-:Y:S01]  /*17f0*/  WARPGROUP.ARRIVE ;  /* 0x00000000000079c5 */ /* 0x000fe20000000000 */
[----:B------:R-:W-:Y:S01]  /*1800*/  ULOP3.LUT UR12, UR11, 0x10000, URZ, 0xfc, !UPT ;  /* 0x000100000b0c7892 */ /* 0x000fe2000f8efc3f */
[----:B------:R-:W-:Y:S01]  /*1810*/  IMAD.MOV.U32 R19, RZ, RZ, RZ ;  /* 0x000000ffff137224 */ /* 0x000fe200078e00ff */
[----:B------:R-:W-:Y:S01]  /*1820*/  USHF.R.U32.HI UR7, URZ, 0x4, UR7 ;  /* 0x000000043f077899 */ /* 0x000fe20008011607 */
[----:B------:R-:W-:Y:S01]  /*1830*/  CS2R R16, SRZ ;  /* 0x0000000000107805 */ /* 0x000fe2000001ff00 */
[----:B------:R-:W-:Y:S01]  /*1840*/  ULEA UR12, UR5, UR12, 0x9 ;  /* 0x0000000c050c7291 */ /* 0x000fe2000f8e483f */
[----:B------:R-:W-:Y:S01]  /*1850*/  CS2R R20, SRZ ;  /* 0x0000000000147805 */ /* 0x000fe2000001ff00 */
[----:B------:R-:W-:Y:S01]  /*1860*/  ULOP3.LUT UR7, UR7, 0x3fff, URZ, 0xc0, !UPT ;  /* 0x00003fff07077892 */ /* 0x000fe2000f8ec03f */
[----:B------:R-:W-:Y:S01]  /*1870*/  CS2R R22, SRZ ;  /* 0x0000000000167805 */ /* 0x000fe2000001ff00 */
[----:B------:R-:W-:Y:S01]  /*1880*/  UMOV UR13, 0xc0000010 ;  /* 0xc0000010000d7882 */ /* 0x000fe20000000000 */
[----:B------:R-:W-:Y:S01]  /*1890*/  UMOV UR15, 0xc0000010 ;  /* 0xc0000010000f7882 */ /* 0x000fe20000000000 */
[----:B------:R-:W-:Y:S01]  /*18a0*/  ULOP3.LUT UR7, UR7, 0x10000, URZ, 0xfc, !UPT ;  /* 0x0001000007077892 */ /* 0x000fe2000f8efc3f */
[----:B------:R-:W-:-:S02]  /*18b0*/  CS2R R88, SRZ ;  /* 0x0000000000587805 */ /* 0x000fc4000001ff00 */
[----:B------:R-:W-:Y:S02]  /*18c0*/  CS2R R90, SRZ ;  /* 0x00000000005a7805 */ /* 0x000fe4000001ff00 */
[----:B------:R-:W-:Y:S01]  /*18d0*/  CS2R R92, SRZ ;  /* 0x00000000005c7805 */ /* 0x000fe2000001ff00 */
[----:B------:R-:W-:Y:S01]  /*18e0*/  ULEA UR14, UR5, UR7, 0x7 ;  /* 0x00000007050e7291 */ /* 0x000fe2000f8e383f */
[----:B------:R-:W-:Y:S01]  /*18f0*/  CS2R R96, SRZ ;  /* 0x0000000000607805 */ /* 0x000fe2000001ff00 */
[----:B------:R-:W-:Y:S01]  /*1900*/  UIADD3 UR7, UR12, 0x100, URZ ;  /* 0x000001000c077890 */ /* 0x000fe2000fffe03f */
[----:B------:R-:W-:Y:S02]  /*1910*/  CS2R R94, SRZ ;  /* 0x00000000005e7805 */ /* 0x000fe4000001ff00 */
[----:B------:R-:W-:Y:S02]  /*1920*/  CS2R R98, SRZ ;  /* 0x0000000000627805 */ /* 0x000fe4000001ff00 */
[----:B------:R-:W-:-:S02]  /*1930*/  CS2R R100, SRZ ;  /* 0x0000000000647805 */ /* 0x000fc4000001ff00 */
[----:B------:R-:W-:Y:S02]  /*1940*/  CS2R R102, SRZ ;  /* 0x0000000000667805 */ /* 0x000fe4000001ff00 */
[----:B------:R-:W-:Y:S02]  /*1950*/  CS2R R104, SRZ ;  /* 0x0000000000687805 */ /* 0x000fe4000001ff00 */
[----:B------:R-:W-:Y:S01]  /*1960*/  CS2R R108, SRZ ;  /* 0x00000000006c7805 */ /* 0x000fe2000001ff00 */
[----:B------:R-:W-:Y:S01]  /*1970*/  QGMMA.64x64x32.F32.E4M3.E4M3 R56, gdesc[UR12], RZ, !UPT ;  /* 0x00e000000c3879f3 */ /* 0x000fe2000c7008ff */
[----:B------:R-:W-:Y:S01]  /*1980*/  UMOV UR12, UR7 ;  /* 0x00000007000c7c82 */ /* 0x000fe20008000000 */
[----:B------:R-:W-:Y:S01]  /*1990*/  ULDC UR7, c[0x0][0x50c] ;  /* 0x0001430000077ab9 */ /* 0x000fe20000000800 */
[----:B------:R-:W-:Y:S01]  /*19a0*/  UMOV UR13, 0xc0000010 ;  /* 0xc0000010000d7882 */ /* 0x000fe20000000000 */
[----:B------:R-:W-:Y:S01]  /*19b0*/  UISETP.NE.AND UP0, UPT, UR7, 0x1, UPT ;  /* 0x000000010700788c */ /* 0x000fe2000bf05270 */
[----:B------:R-:W-:Y:S01]  /*19c0*/  QGMMA.64x64x32.F32.E4M3.E4M3 R24, gdesc[UR12], RZ, !UPT, gsb0 ;  /* 0x00e000000c1879f3 */ /* 0x000fe2000c0008ff */
[----:B------:R-:W-:-:S02]  /*19d0*/  CS2R R106, SRZ ;  /* 0x00000000006a7805 */ /* 0x000fc4000001ff00 */
[----:B------:R-:W-:Y:S01]  /*19e0*/  CS2R R110, SRZ ;  /* 0x00000000006e7805 */ /* 0x000fe2000001ff00 */
[----:B------:R-:W-:Y:S01]  /*19f0*/  USEL UR7, URZ, 0x1, UP0 ;  /* 0x000000013f077887 */ /* 0x000fe20008000000 */
[----:B------:R-:W-:Y:S02]  /*1a00*/  CS2R R112, SRZ ;  /* 0x0000000000707805 */ /* 0x000fe4000001ff00 */
[----:B------:R-:W-:Y:S02]  /*1a10*/  CS2R R114, SRZ ;  /* 0x0000000000727805 */ /* 0x000fe4000001ff00 */
[----:B------:R-:W-:Y:S02]  /*1a20*/  CS2R R116, SRZ ;  /* 0x0000000000747805 */ /* 0x000fe4000001ff00 */
[----:B------:R-:W-:Y:S02]  /*1a30*/  CS2R R118, SRZ ;  /* 0x0000000000767805 */ /* 0x000fe4000001ff00 */
[----:B------:R-:W-:-:S02]  /*1a40*/  CS2R R120, SRZ ;  /* 0x0000000000787805 */ /* 0x000fc4000001ff00 */
[----:B------:R-:W-:Y:S02]  /*1a50*/  ISETP.NE.AND P0, PT, RZ, UR7, PT ;  /* 0x00000007ff007c0c */ /* 0x000fe4000bf05270 */
        /* <DEDUP_REMOVED lines=9> */
[----:B------:R-:W-:Y:S01]  /*1af0*/  CS2R R140, SRZ ;  /* 0x00000000008c7805 */ /* 0x000fe2000001ff00 */
[----:B------:R-:W-:Y:S02]  /*1b00*/  IMAD.MOV.U32 R143, RZ, RZ, RZ ;  /* 0x000000ffff8f7224 */ /* 0x000fe400078e00ff */
[----:B------:R-:W-:Y:S01]  /*1b10*/  IMAD.MOV.U32 R145, RZ, RZ, RZ ;  /* 0x000000ffff917224 */ /* 0x000fe200078e00ff */
[----:B------:R-:W-:Y:S06]  /*1b20*/  @!P0 BRA `(.L_x_19) ;  /* 0x0000000400088947 */ /* 0x000fec0003800000 */
[----:B------:R-:W-:Y:S02]  /*1b30*/  WARPGROUP.DEPBAR.LE gsb0, 0x0 ;  /* 0x00008000000079c5 */ /* 0x000fe40000010000 */
[----:B------:R-:W-:-:S01]  /*1b40*/  FADD R145, RZ, R56 ;  /* 0x00000038ff917221 */ /* 0x000fc20000000000 */
[----:B------:R-:W-:Y:S01]  /*1b50*/  FADD R140, RZ, R57 ;  /* 0x00000039ff8c7221 */ /* 0x000fe20000000000 */
        /* <DEDUP_REMOVED lines=62> */
[----:B------:R-:W-:-:S06]  /*1f40*/  UMOV UR6, URZ ;  /* 0x0000003f00067c82 */ /* 0x000fcc0008000000 */
.L_x_19:
[----:B------:R-:W-:-:S04]  /*1f50*/  UIADD3 UR18, UR5, 0x1, URZ ;  /* 0x0000000105127890 */ /* 0x000fc8000fffe03f */
[----:B------:R-:W-:-:S04]  /*1f60*/  UISETP.NE.AND UP0, UPT, UR18, 0x16, UPT ;  /* 0x000000161200788c */ /* 0x000fc8000bf05270 */
[----:B------:R-:W-:Y:S02]  /*1f70*/  USEL UR8, URZ, 0x1, UP0 ;  /* 0x000000013f087887 */ /* 0x000fe40008000000 */
[----:B------:R-:W-:Y:S02]  /*1f80*/  USEL UR18, UR18, URZ, UP0 ;  /* 0x0000003f12127287 */ /* 0x000fe40008000000 */
[----:B------:R-:W-:-:S06]  /*1f90*/  ULOP3.LUT UR8, UR4, UR8, URZ, 0x3c, !UPT ;  /* 0x0000000804087292 */ /* 0x000fcc000f8e3c3f */
[----:B------:R-:W-:Y:S01]  /*1fa0*/  IMAD.U32 R13, RZ, RZ, UR8 ;  /* 0x00000008ff0d7e24 */ /* 0x000fe2000f8e00ff */
[----:B------:R-:W-:-:S06]  /*1fb0*/  UMOV UR8, 0x1 ;  /* 0x0000000100087882 */ /* 0x000fcc0000000000 */
.L_x_14:
[----:B------:R-:W-:-:S04]  /*1fc0*/  UISETP.LT.AND UP0, UPT, UR9, 0x1, UPT ;  /* 0x000000010900788c */ /* 0x000fc8000bf01270 */
[----:B------:R-:W-:-:S04]  /*1fd0*/  USEL UR12, UR9, 0x1, UP0 ;  /* 0x00000001090c7887 */ /* 0x000fc80008000000 */
[----:B------:R-:W-:-:S04]  /*1fe0*/  UIADD3 UR12, UR9, -UR12, URZ ;  /* 0x8000000c090c7290 */ /* 0x000fc8000fffe03f */
[----:B------:R-:W-:-:S06]  /*1ff0*/  UISETP.GE.AND UP0, UPT, UR12, 0x1, UPT ;  /* 0x000000010c00788c */ /* 0x000fcc000bf06270 */
[----:B------:R-:W-:-:S13]  /*2000*/  PLOP3.LUT P0, PT, PT, PT, UP0, 0x80, 0x0 ;  /* 0x000000000000781c */ /* 0x000fda0003f0f008 */
[----:B------:R-:W-:Y:S05]  /*2010*/  @!P0 BRA `(.L_x_20) ;  /* 0x0000000800008947 */ /* 0x000fea0003800000 */
[----:B01----:R-:W-:Y:S01]  /*2020*/  IMAD.U32 R10, RZ, RZ, UR12 ;  /* 0x0000000cff0a7e24 */ /* 0x003fe2000f8e00ff */
[----:B------:R-:W-:Y:S01]  /*2030*/  UMOV UR19, UR5 ;  /* 0x0000000500137c82 */ /* 0x000fe20008000000 */
[----:B------:R-:W-:-:S05]  /*2040*/  ULDC UR20, c[0x0][0x50c] ;  /* 0x0001430000147ab9 */ /* 0x000fca0000000800 */
.L_x_28:
[----:B------:R-:W-:-:S13]  /*2050*/  ISETP.NE.AND P1, PT, R142, 0x3, PT ;  /* 0x000000038e00780c */ /* 0x000fda0003f25270 */
[----:B01----:R-:W-:Y:S05]  /*2060*/  @!P1 BRA `(.L_x_21) ;  /* 0x0000000000049947 */ /* 0x003fea0003800000 */
[----:B------:R-:W-:Y:S01]  /*2070*/  BPT.TRAP 0x1 ;  /* 0x000000040000795c */ /* 0x000fe20000300000 */
.L_x_21:
[----:B------:R-:W0:Y:S01]  /*2080*/  S2UR UR12, SR_CgaCtaId ;  /* 0x00000000000c79c3 */ /* 0x000e220000008800 */
[----:B------:R-:W-:Y:S01]  /*2090*/  UMOV UR10, 0x400 ;  /* 0x00000400000a7882 */ /* 0x000fe20000000000 */
[----:B------:R-:W-:Y:S01]  /*20a0*/  SHF.L.U32 R11, R13, 0x1f, RZ ;  /* 0x0000001f0d0b7819 */ /* 0x000fe200000006ff */
[----:B0-----:R-:W-:-:S04]  /*20b0*/  ULEA UR10, UR12, UR10, 0x18 ;  /* 0x0000000a0c0a7291 */ /* 0x001fc8000f8ec03f */
[----:B------:R-:W-:-:S09]  /*20c0*/  ULEA UR12, UR18, UR10, 0x3 ;  /* 0x0000000a120c7291 */ /* 0x000fd2000f8e183f */
[----:B------:R0:W1:Y:S01]  /*20d0*/  SYNCS.PHASECHK.TRANS64.TRYWAIT P0, [UR12], R11 ;  /* 0x0000000bff0075a7 */ /* 0x000062000800014c */
[----:B------:R-:W-:Y:S05]  /*20e0*/  @!P1 BRA `(.L_x_22) ;  /* 0x0000000000049947 */ /* 0x000fea0003800000 */
[----:B------:R-:W-:Y:S01]  /*20f0*/  BPT.TRAP 0x1 ;  /* 0x000000040000795c */ /* 0x000fe20000300000 */
.L_x_22:
[----:B-1----:R-:W-:Y:S05]  /*2100*/  @P0 BRA `(.L_x_23) ;  /* 0x0000000000080947 */ /* 0x002fea0003800000 */
[----:B------:R-:W1:Y:S02]  /*2110*/  SYNCS.PHASECHK.TRANS64.TRYWAIT P0, [UR12], R11 ;  /* 0x0000000bff0075a7 */ /* 0x000e64000800014c */
[----:B-1----:R-:W-:Y:S05]  /*2120*/  @!P0 BRA `(.L_x_24) ;  /* 0x0000007c00a48947 */ /* 0x002fea0003800000 */
.L_x_23:
[----:B------:R-:W-:Y:S01]  /*2130*/  UIADD3 UR12, UR10, 0x2c280, URZ ;  /* 0x0002c2800a0c7890 */ /* 0x000fe2000fffe03f */
[----:B------:R-:W-:Y:S01]  /*2140*/  WARPGROUP.ARRIVE ;  /* 0x00000000000079c5 */ /* 0x000fe20000000000 */
[----:B------:R-:W-:Y:S02]  /*2150*/  UISETP.NE.AND UP0, UPT, UR7, URZ, UPT ;  /* 0x0000003f0700728c */ /* 0x000fe4000bf05270 */
[----:B------:R-:W-:Y:S02]  /*2160*/  USHF.R.U32.HI UR12, URZ, 0x4, UR12 ;  /* 0x000000043f0c7899 */ /* 0x000fe4000801160c */
[----:B------:R-:W-:Y:S02]  /*2170*/  USEL UR8, UR8, URZ, !UP0 ;  /* 0x0000003f08087287 */ /* 0x000fe4000c000000 */
[----:B------:R-:W-:Y:S02]  /*2180*/  ULOP3.LUT UR7, UR12, 0x3fff, URZ, 0xc0, !UPT ;  /* 0x00003fff0c077892 */ /* 0x000fe4000f8ec03f */
[----:B------:R-:W-:-:S02]  /*2190*/  ULOP3.LUT UR12, UR11, 0x10000, URZ, 0xfc, !UPT ;  /* 0x000100000b0c7892 */ /* 0x000fc4000f8efc3f */
[----:B------:R-:W-:Y:S02]  /*21a0*/  ULOP3.LUT UR7, UR7, 0x10000, URZ, 0xfc, !UPT ;  /* 0x0001000007077892 */ /* 0x000fe4000f8efc3f */
[----:B------:R-:W-:Y:S02]  /*21b0*/  UISETP.NE.U32.AND UP0, UPT, UR8, URZ, UPT ;  /* 0x0000003f0800728c */ /* 0x000fe4000bf05070 */
[----:B------:R-:W-:Y:S02]  /*21c0*/  ULEA UR12, UR18, UR12, 0x9 ;  /* 0x0000000c120c7291 */ /* 0x000fe4000f8e483f */
[----:B------:R-:W-:Y:S02]  /*21d0*/  ULEA UR14, UR18, UR7, 0x7 ;  /* 0x00000007120e7291 */ /* 0x000fe4000f8e383f */
[----:B------:R-:W-:Y:S01]  /*21e0*/  UIADD3 UR7, UR12, 0x100, URZ ;  /* 0x000001000c077890 */ /* 0x000fe2000fffe03f */
[----:B------:R-:W-:Y:S01]  /*21f0*/  UMOV UR13, 0xc0000010 ;  /* 0xc0000010000d7882 */ /* 0x000fe20000000000 */
[----:B------:R-:W-:Y:S01]  /*2200*/  UMOV UR15, 0xc0000010 ;  /* 0xc0000010000f7882 */ /* 0x000fe20000000000 */
[----:B------:R-:W-:-:S04]  /*2210*/  UIADD3 UR6, UR6, 0x1, URZ ;  /* 0x0000000106067890 */ /* 0x000fc8000fffe03f */
[----:B------:R-:W-:Y:S01]  /*2220*/  QGMMA.64x64x32.F32.E4M3.E4M3 R56, gdesc[UR12], R56, UP0 ;  /* 0x00e000000c3879f3 */ /* 0x000fe2000bf00838 */
[----:B------:R-:W-:Y:S01]  /*2230*/  UMOV UR12, UR7 ;  /* 0x00000007000c7c82 */ /* 0x000fe20008000000 */
[----:B------:R-:W-:Y:S02]  /*2240*/  UMOV UR13, 0xc0000010 ;  /* 0xc0000010000d7882 */ /* 0x000fe40000000000 */
[----:B------:R-:W-:Y:S01]  /*2250*/  QGMMA.64x64x32.F32.E4M3.E4M3 R24, gdesc[UR12], R24, UP0, gsb0 ;  /* 0x00e000000c1879f3 */ /* 0x000fe2000b800818 */
[----:B------:R-:W-:-:S04]  /*2260*/  UISETP.NE.AND UP0, UPT, UR6, UR20, UPT ;  /* 0x000000140600728c */ /* 0x000fc8000bf05270 */
[----:B------:R-:W-:-:S06]  /*2270*/  USEL UR7, URZ, 0x1, UP0 ;  /* 0x000000013f077887 */ /* 0x000fcc0008000000 */
[----:B------:R-:W-:Y:S01]  /*2280*/  ISETP.NE.AND P0, PT, RZ, UR7, PT ;  /* 0x00000007ff007c0c */ /* 0x000fe2000bf05270 */
[----:B------:R-:W-:-:S12]  /*2290*/  WARPGROUP.DEPBAR.LE gsb0, 0x1 ;  /* 0x00008000000079c5 */ /* 0x000fd80000010100 */
[----:B------:R-:W-:Y:S05]  /*22a0*/  @!P0 BRA `(.L_x_25) ;  /* 0x0000000400088947 */ /* 0x000fea0003800000 */
[----:B------:R-:W-:Y:S02]  /*22b0*/  WARPGROUP.DEPBAR.LE gsb0, 0x0 ;  /* 0x00008000000079c5 */ /* 0x000fe40000010000 */
[----:B------:R-:W-:-:S01]  /*22c0*/  FADD R145, R56, R145 ;  /* 0x0000009138917221 */ /* 0x000fc20000000000 */
[----:B------:R-:W-:Y:S01]  /*22d0*/  FADD R140, R57, R140 ;  /* 0x0000008c398c7221 */ /* 0x000fe20000000000 */
        /* <DEDUP_REMOVED lines=62> */
[----:B------:R-:W-:-:S06]  /*26c0*/  UMOV UR6, URZ ;  /* 0x0000003f00067c82 */ /* 0x000fcc0008000000 */
.L_x_25:
[----:B------:R-:W-:Y:S05]  /*26d0*/  @!P1 BRA `(.L_x_26) ;  /* 0x0000000000049947 */ /* 0x000fea0003800000 */
[----:B------:R-:W-:Y:S01]  /*26e0*/  BPT.TRAP 0x1 ;  /* 0x000000040000795c */ /* 0x000fe20000300000 */
.L_x_26:
[----:B------:R-:W-:Y:S01]  /*26f0*/  ULEA UR8, UR19, UR10, 0x3 ;  /* 0x0000000a13087291 */ /* 0x000fe2000f8e183f */
[----:B------:R-:W-:-:S03]  /*2700*/  ISETP.GT.U32.AND P0, PT, R4, 0x1, PT ;  /* 0x000000010400780c */ /* 0x000fc60003f04070 */
[----:B------:R-:W-:-:S04]  /*2710*/  UIADD3 UR8, UR8, 0xb0, URZ ;  /* 0x000000b008087890 */ /* 0x000fc8000fffe03f */
[----:B------:R-:W-:-:S09]  /*2720*/  UPRMT UR8, URZ, 0x654, UR8 ;  /* 0x000006543f087896 */ /* 0x000fd20008000008 */
[----:B------:R-:W-:Y:S01]  /*2730*/  SYNCS.ARRIVE.TRANS64.RED.A1T0 RZ, [UR8], RZ ;  /* 0x000000ffffff79a7 */ /* 0x000fe20008100408 */
[----:B------:R-:W-:Y:S05]  /*2740*/  @P0 BRA `(.L_x_27) ;  /* 0x0000000000040947 */ /* 0x000fea0003800000 */
[----:B------:R-:W-:Y:S01]  /*2750*/  BPT.TRAP 0x1 ;  /* 0x000000040000795c */ /* 0x000fe20000300000 */
.L_x_27:
[----:B------:R-:W-:Y:S01]  /*2760*/  UIADD3 UR18, UR18, 0x1, URZ ;  /* 0x0000000112127890 */ /* 0x000fe2000fffe03f */
[C---:B------:R-:W-:Y:S01]  /*2770*/  ISETP.GT.AND P0, PT, R10.reuse, 0x1, PT ;  /* 0x000000010a00780c */ /* 0x040fe20003f04270 */
[----:B------:R-:W-:Y:S01]  /*2780*/  UIADD3 UR19, UR19, 0x1, URZ ;  /* 0x0000000113137890 */ /* 0x000fe2000fffe03f */
[----:B------:R-:W-:Y:S01]  /*2790*/  VIADD R10, R10, 0xffffffff ;  /* 0xffffffff0a0a7836 */ /* 0x000fe20000000000 */
[----:B------:R-:W-:Y:S02]  /*27a0*/  UISETP.NE.AND UP0, UPT, UR18, 0x16, UPT ;  /* 0x000000161200788c */ /* 0x000fe4000bf05270 */
[----:B------:R-:W-:Y:S02]  /*27b0*/  UISETP.NE.AND UP1, UPT, UR19, 0x16, UPT ;  /* 0x000000161300788c */ /* 0x000fe4000bf25270 */
[----:B------:R-:W-:Y:S02]  /*27c0*/  USEL UR8, URZ, 0x1, UP0 ;  /* 0x000000013f087887 */ /* 0x000fe40008000000 */
[----:B------:R-:W-:-:S02]  /*27d0*/  USEL UR18, UR18, URZ, UP0 ;  /* 0x0000003f12127287 */ /* 0x000fc40008000000 */
[----:B------:R-:W-:Y:S02]  /*27e0*/  USEL UR19, UR19, URZ, UP1 ;  /* 0x0000003f13137287 */ /* 0x000fe40008800000 */
[----:B------:R-:W-:Y:S01]  /*27f0*/  LOP3.LUT R13, R13, UR8, RZ, 0x3c, !PT ;  /* 0x000000080d0d7c12 */ /* 0x000fe2000f8e3cff */
[----:B------:R-:W-:Y:S01]  /*2800*/  UMOV UR8, 0x1 ;  /* 0x0000000100087882 */ /* 0x000fe20000000000 */
[----:B------:R-:W-:Y:S08]  /*2810*/  @P0 BRA `(.L_x_28) ;  /* 0xfffffff8000c0947 */ /* 0x000ff0000383ffff */
.L_x_20:
[----:B------:R-:W-:Y:S01]  /*2820*/  UISETP.NE.AND UP0, UPT, UR6, URZ, UPT ;  /* 0x0000003f0600728c */ /* 0x000fe2000bf05270 */
[----:B01----:R-:W0:Y:S03]  /*2830*/  LDC R10, c[0x0][0x28c] ;  /* 0x0000a300ff0a7b82 */ /* 0x003e260000000800 */
[----:B------:R-:W-:-:S06]  /*2840*/  USEL UR6, URZ, 0x1, !UP0 ;  /* 0x000000013f067887 */ /* 0x000fcc000c000000 */
[----:B------:R-:W-:Y:S02]  /*2850*/  ISETP.NE.AND P0, PT, RZ, UR6, PT ;  /* 0x00000006ff007c0c */ /* 0x000fe4000bf05270 */
[----:B0-----:R-:W-:-:S11]  /*2860*/  ISETP.GE.AND P1, PT, R10, 0x1, PT ;  /* 0x000000010a00780c */ /* 0x001fd60003f26270 */
[----:B------:R-:W-:Y:S05]  /*2870*/  @!P0 BRA `(.L_x_29) ;  /* 0x0000000400048947 */ /* 0x000fea0003800000 */
[----:B------:R-:W-:Y:S02]  /*2880*/  WARPGROUP.DEPBAR.LE gsb0, 0x0 ;  /* 0x00008000000079c5 */ /* 0x000fe40000010000 */
[----:B------:R-:W-:Y:S01]  /*2890*/  FADD R145, R56, R145 ;  /* 0x0000009138917221 */ /* 0x000fe20000000000 */
        /* <DEDUP_REMOVED lines=62> */
[----:B------:R-:W-:-:S07]  /*2c80*/  FADD R18, R18, R55 ;  /* 0x0000003712127221 */ /* 0x000fce0000000000 */
.L_x_29:
[----:B------:R-:W-:Y:S02]  /*2c90*/  WARPGROUP.DEPBAR.LE gsb0, 0x0 ;  /* 0x00008000000079c5 */ /* 0x000fe40000010000 */
[----:B------:R-:W-:Y:S05]  /*2ca0*/  @!P1 BRA `(.L_x_30) ;  /* 0x0000000000409947 */ /* 0x000fea0003800000 */
[----:B------:R-:W-:-:S13]  /*2cb0*/  ISETP.NE.AND P0, PT, R142, 0x3, PT ;  /* 0x000000038e00780c */ /* 0x000fda0003f05270 */
[----:B------:R-:W-:Y:S05]  /*2cc0*/  @!P0 BRA `(.L_x_31) ;  /* 0x0000000000048947 */ /* 0x000fea0003800000 */
[----:B------:R-:W-:Y:S01]  /*2cd0*/  BPT.TRAP 0x1 ;  /* 0x000000040000795c */ /* 0x000fe20000300000 */
.L_x_31:
[----:B------:R-:W-:Y:S01]  /*2ce0*/  UISETP.LT.AND UP0, UPT, UR9, 0x1, UPT ;  /* 0x000000010900788c */ /* 0x000fe2000bf01270 */
[----:B------:R-:W-:-:S03]  /*2cf0*/  ISETP.GT.U32.AND P0, PT, R4, 0x1, PT ;  /* 0x000000010400780c */ /* 0x000fc60003f04070 */
[----:B------:R-:W-:-:S04]  /*2d00*/  USEL UR8, UR9, 0x1, UP0 ;  /* 0x0000000109087887 */ /* 0x000fc80008000000 */
[----:B------:R-:W-:-:S04]  /*2d10*/  UIADD3 UR8, UR5, UR9, -UR8 ;  /* 0x0000000905087290 */ /* 0x000fc8000fffe808 */
[----:B------:R-:W-:-:S04]  /*2d20*/  UIMAD.WIDE.U32 UR6, UR8, -0x45d1745d, URZ ;  /* 0xba2e8ba3080678a5 */ /* 0x000fc8000f8e003f */
[----:B------:R-:W-:-:S04]  /*2d30*/  USHF.R.U32.HI UR6, URZ, 0x4, UR7 ;  /* 0x000000043f067899 */ /* 0x000fc80008011607 */
[----:B------:R-:W-:-:S04]  /*2d40*/  UIMAD UR8, UR6, -0x16, UR8 ;  /* 0xffffffea060878a4 */ /* 0x000fc8000f8e0208 */
[----:B------:R-:W-:-:S04]  /*2d50*/  ULEA UR8, UR8, UR10, 0x3 ;  /* 0x0000000a08087291 */ /* 0x000fc8000f8e183f */
[----:B------:R-:W-:-:S04]  /*2d60*/  UIADD3 UR8, UR8, 0xb0, URZ ;  /* 0x000000b008087890 */ /* 0x000fc8000fffe03f */
[----:B------:R-:W-:-:S09]  /*2d70*/  UPRMT UR8, URZ, 0x654, UR8 ;  /* 0x000006543f087896 */ /* 0x000fd20008000008 */
[----:B------:R-:W-:Y:S01]  /*2d80*/  SYNCS.ARRIVE.TRANS64.RED.A1T0 RZ, [UR8], RZ ;  /* 0x000000ffffff79a7 */ /* 0x000fe20008100408 */
[----:B------:R-:W-:Y:S05]  /*2d90*/  @P0 BRA `(.L_x_30) ;  /* 0x0000000000040947 */ /* 0x000fea0003800000 */
[----:B------:R-:W-:Y:S01]  /*2da0*/  BPT.TRAP 0x1 ;  /* 0x000000040000795c */ /* 0x000fe20000300000 */
.L_x_30:
[----:B------:R-:W0:Y:S01]  /*2db0*/  LDC R14, c[0x0][0x288] ;  /* 0x0000a200ff0e7b82 */ /* 0x000e220000000800 */
[----:B------:R-:W-:Y:S01]  /*2dc0*/  IMAD.SHL.U32 R33, R7, 0x40, RZ ;  /* 0x0000004007217824 */ /* 0x000fe200078e00ff */
[--C-:B------:R-:W-:Y:S01]  /*2dd0*/  SHF.R.U32.HI R10, RZ, 0x2, R0.reuse ;  /* 0x00000002ff0a7819 */ /* 0x100fe20000011600 */
[----:B------:R-:W-:Y:S01]  /*2de0*/  UIADD3 UR5, UR9, UR5, URZ ;  /* 0x0000000509057290 */ /* 0x000fe2000fffe03f */
[----:B------:R-:W-:Y:S01]  /*2df0*/  LOP3.LUT R12, R0, 0x60, RZ, 0xc0, !PT ;  /* 0x00000060000c7812 */ /* 0x000fe200078ec0ff */
[----:B------:R-:W-:Y:S01]  /*2e00*/  IMAD.SHL.U32 R34, R6, 0x100, RZ ;  /* 0x0000010006227824 */ /* 0x000fe200078e00ff */
[----:B------:R-:W-:Y:S01]  /*2e10*/  SHF.R.U32.HI R13, RZ, 0x7, R0 ;  /* 0x00000007ff0d7819 */ /* 0x000fe20000011600 */
[----:B------:R-:W-:Y:S01]  /*2e20*/  UISETP.GT.U32.AND UP0, UPT, UR5, 0x15, UPT ;  /* 0x000000150500788c */ /* 0x000fe2000bf04070 */
[----:B------:R-:W-:Y:S01]  /*2e30*/  LOP3.LUT R11, R10, 0x7, RZ, 0xc0, !PT ;  /* 0x000000070a0b7812 */ /* 0x000fe200078ec0ff */
[C---:B------:R-:W-:Y:S01]  /*2e40*/  IMAD.SHL.U32 R26, R0.reuse, 0x2, RZ ;  /* 0x00000002001a7824 */ /* 0x040fe200078e00ff */
[----:B------:R-:W-:Y:S01]  /*2e50*/  SHF.R.U32.HI R12, RZ, 0x1, R12 ;  /* 0x00000001ff0c7819 */ /* 0x000fe2000001160c */
[----:B------:R-:W-:Y:S01]  /*2e60*/  ULDC UR12, c[0x0][0x284] ;  /* 0x0000a100000c7ab9 */ /* 0x000fe20000000800 */
[----:B------:R-:W-:Y:S01]  /*2e70*/  LOP3.LUT R10, R13, 0x1, RZ, 0xc0, !PT ;  /* 0x000000010d0a7812 */ /* 0x000fe200078ec0ff */
[----:B------:R-:W-:Y:S01]  /*2e80*/  UISETP.LT.U32.AND UP0, UPT, UR9, 0x16, UP0 ;  /* 0x000000160900788c */ /* 0x000fe20008701070 */
[----:B------:R-:W-:Y:S01]  /*2e90*/  IADD3 R15, RZ, -R12, -R11 ;  /* 0x8000000cff0f7210 */ /* 0x000fe20007ffe80b */
[----:B------:R-:W-:Y:S01]  /*2ea0*/  UISETP.GE.U32.AND UP1, UPT, UR9, 0x16, UPT ;  /* 0x000000160900788c */ /* 0x000fe2000bf26070 */
[----:B------:R-:W-:Y:S01]  /*2eb0*/  LOP3.LUT R13, R0, 0x3, RZ, 0xc0, !PT ;  /* 0x00000003000d7812 */ /* 0x000fe200078ec0ff */
[C---:B------:R-:W-:Y:S01]  /*2ec0*/  IMAD.SHL.U32 R24, R10.reuse, 0x40, RZ ;  /* 0x000000400a187824 */ /* 0x040fe200078e00ff */
[----:B------:R-:W-:Y:S01]  /*2ed0*/  SHF.R.S32.HI R29, RZ, 0x1f, R5 ;  /* 0x0000001fff1d7819 */ /* 0x000fe20000011405 */
[----:B------:R-:W-:Y:S01]  /*2ee0*/  UIMAD.WIDE.U32 UR6, UR5, -0x45d1745d, URZ ;  /* 0xba2e8ba3050678a5 */ /* 0x000fe2000f8e003f */
[C---:B------:R-:W-:Y:S01]  /*2ef0*/  LOP3.LUT R26, R33.reuse, 0x6, R26, 0xf8, !PT ;  /* 0x00000006211a7812 */ /* 0x040fe200078ef81a */
[----:B------:R-:W-:Y:S01]  /*2f00*/  USEL UR8, URZ, 0x1, !UP0 ;  /* 0x000000013f087887 */ /* 0x000fe2000c000000 */
[----:B------:R-:W-:Y:S01]  /*2f10*/  IMAD R15, R10, -0x40, R15 ;  /* 0xffffffc00a0f7824 */ /* 0x000fe200078e020f */
[----:B------:R-:W-:Y:S01]  /*2f20*/  ULDC.64 UR10, c[0x0][0x5d0] ;  /* 0x00017400000a7ab9 */ /* 0x000fe20000000a00 */
[----:B0-----:R-:W-:Y:S01]  /*2f30*/  ISETP.GE.AND P0, PT, R33, R14, PT ;  /* 0x0000000e2100720c */ /* 0x001fe20003f06270 */
[----:B------:R-:W-:Y:S01]  /*2f40*/  IMAD R10, R13, -0x2, R14 ;  /* 0xfffffffe0d0a7824 */ /* 0x000fe200078e020e */
[----:B------:R-:W-:Y:S01]  /*2f50*/  SHF.R.S32.HI R27, RZ, 0x1f, R26 ;  /* 0x0000001fff1b7819 */ /* 0x000fe2000001141a */
[----:B------:R-:W-:Y:S01]  /*2f60*/  IMAD R14, R29, UR10, RZ ;  /* 0x0000000a1d0e7c24 */ /* 0x000fe2000f8e02ff */
[----:B------:R-:W-:Y:S01]  /*2f70*/  ISETP.GE.OR P0, PT, R34, UR12, P0 ;  /* 0x0000000c22007c0c */ /* 0x000fe20008706670 */
[----:B------:R-:W-:Y:S01]  /*2f80*/  USHF.R.U32.HI UR6, URZ, 0x4, UR7 ;  /* 0x000000043f067899 */ /* 0x000fe20008011607 */
[----:B------:R-:W-:Y:S01]  /*2f90*/  LOP3.LUT R35, R24, 0x40, R11, 0xe2, !PT ;  /* 0x0000004018237812 */ /* 0x000fe200078ee20b */
[----:B------:R-:W-:Y:S01]  /*2fa0*/  ULOP3.LUT UR4, UR4, UR8, URZ, 0x3c, !UPT ;  /* 0x0000000804047292 */ /* 0x000fe2000f8e3c3f */
[----:B------:R-:W-:Y:S01]  /*2fb0*/  IMAD.WIDE R24, R6, 0x100, RZ ;  /* 0x0000010006187825 */ /* 0x000fe200078e02ff */
[----:B------:R-:W-:Y:S01]  /*2fc0*/  UIMAD UR5, UR6, -0x16, UR5 ;  /* 0xffffffea060578a4 */ /* 0x000fe2000f8e0205 */
[----:B------:R-:W-:Y:S01]  /*2fd0*/  IADD3 R34, -R34, UR12, R15 ;  /* 0x0000000c22227c10 */ /* 0x000fe2000fffe10f */
[----:B------:R-:W-:Y:S01]  /*2fe0*/  @UP1 ULOP3.LUT UR4, UR4, 0x1, UR6, 0x78, !UPT ;  /* 0x0000000104041892 */ /* 0x000fe2000f8e7806 */
[C---:B------:R-:W-:Y:S01]  /*2ff0*/  IMAD R11, R5.reuse, UR11, R14 ;  /* 0x0000000b050b7c24 */ /* 0x040fe2000f8e020e */
[----:B------:R-:W-:Y:S01]  /*3000*/  LOP3.LUT R35, R24, R35, R12, 0xfe, !PT ;  /* 0x0000002318237212 */ /* 0x000fe200078efe0c */
[----:B------:R-:W-:-:S04]  /*3010*/  IMAD.WIDE.U32 R6, R5, UR10, R26 ;  /* 0x0000000a05067c25 */ /* 0x000fc8000f8e001a */
[----:B------:R-:W-:Y:S02]  /*3020*/  IMAD.IADD R7, R7, 0x1, R11 ;  /* 0x0000000107077824 */ /* 0x000fe400078e020b */
[----:B------:R-:W-:Y:S02]  /*3030*/  IMAD.IADD R33, R10, 0x1, -R33 ;  /* 0x000000010a217824 */ /* 0x000fe400078e0a21 */
[----:B------:R-:W-:Y:S01]  /*3040*/  IMAD.MOV.U32 R32, RZ, RZ, -0x1 ;  /* 0xffffffffff207424 */ /* 0x000fe200078e00ff */
[----:B------:R-:W-:Y:S06]  /*3050*/  @P0 BRA `(.L_x_32) ;  /* 0x0000004800040947 */ /* 0x000fec0003800000 */
[----:B------:R-:W0:Y:S01]  /*3060*/  LDC.64 R30, c[0x0][0x5c8] ;  /* 0x00017200ff1e7b82 */ /* 0x000e220000000a00 */
[----:B------:R-:W-:Y:S01]  /*3070*/  ULDC.64 UR6, c[0x0][0x5c0] ;  /* 0x0001700000067ab9 */ /* 0x000fe20000000a00 */
[----:B------:R-:W-:Y:S01]  /*3080*/  BSSY B0, `(.L_x_32) ;  /* 0x000047e000007945 */ /* 0x000fe20003800000 */
[-C--:B0-----:R-:W-:Y:S02]  /*3090*/  IMAD R10, R25, R30.reuse, RZ ;  /* 0x0000001e190a7224 */ /* 0x081fe400078e02ff */
[----:B------:R-:W-:-:S04]  /*30a0*/  IMAD.WIDE.U32 R6, R35, R30, R6 ;  /* 0x0000001e23067225 */ /* 0x000fc800078e0006 */
[----:B------:R-:W-:Y:S01]  /*30b0*/  IMAD R13, R35, R31, R10 ;  /* 0x0000001f230d7224 */ /* 0x000fe200078e020a */
[----:B------:R-:W-:Y:S01]  /*30c0*/  IADD3 R14, P4, R6, UR6, RZ ;  /* 0x00000006060e7c10 */ /* 0x000fe2000ff9e0ff */
[C---:B------:R-:W-:Y:S01]  /*30d0*/  IMAD.SHL.U32 R11, R30.reuse, 0x80, RZ ;  /* 0x000000801e0b7824 */ /* 0x040fe200078e00ff */
[C---:B------:R-:W-:Y:S01]  /*30e0*/  LEA R28, P2, R30.reuse, R6, 0x3 ;  /* 0x000000061e1c7211 */ /* 0x040fe200078418ff */
[----:B------:R-:W-:Y:S01]  /*30f0*/  IMAD.IADD R36, R7, 0x1, R13 ;  /* 0x0000000107247824 */ /* 0x000fe200078e020d */
[----:B------:R-:W-:Y:S02]  /*3100*/  SHF.L.U64.HI R7, R30, 0x7, R31 ;  /* 0x000000071e077819 */ /* 0x000fe4000001021f */
[----:B------:R-:W-:Y:S02]  /*3110*/  IADD3 R10, P1, P0, R6, UR6, R11 ;  /* 0x00000006060a7c10 */ /* 0x000fe4000f83e00b */
[----:B------:R-:W-:Y:S02]  /*3120*/  IADD3.X R15, R36, UR7, RZ, P4, !PT ;  /* 0x00000007240f7c10 */ /* 0x000fe4000a7fe4ff */
[----:B---3-5:R-:W-:-:S02]  /*3130*/  FSETP.NEU.AND P4, PT, R9, RZ, PT ;  /* 0x000000ff0900720b */ /* 0x028fc40003f8d000 */
[----:B------:R-:W-:Y:S02]  /*3140*/  LEA.HI.X R30, R30, R36, R31, 0x3, P2 ;  /* 0x000000241e1e7211 */ /* 0x000fe400010f1c1f */
[C---:B------:R-:W-:Y:S02]  /*3150*/  IADD3 R12, P2, R28.reuse, UR6, RZ ;  /* 0x000000061c0c7c10 */ /* 0x040fe4000ff5e0ff */
[----:B------:R-:W-:Y:S02]  /*3160*/  IADD3 R6, P5, P6, R28, UR6, R11 ;  /* 0x000000061c067c10 */ /* 0x000fe4000febe00b */
[--C-:B------:R-:W-:Y:S02]  /*3170*/  IADD3.X R11, R36, UR7, R7.reuse, P1, P0 ;  /* 0x00000007240b7c10 */ /* 0x100fe40008fe0407 */
[C---:B------:R-:W-:Y:S02]  /*3180*/  IADD3.X R13, R30.reuse, UR7, RZ, P2, !PT ;  /* 0x000000071e0d7c10 */ /* 0x040fe400097fe4ff */
[----:B------:R-:W-:Y:S01]  /*3190*/  IADD3.X R7, R30, UR7, R7, P5, P6 ;  /* 0x000000071e077c10 */ /* 0x000fe2000afec407 */
[----:B------:R-:W-:Y:S06]  /*31a0*/  @!P4 BRA `(.L_x_33) ;  /* 0x00000034009cc947 */ /* 0x000fec0003800000 */
[----:B------:R-:W-:Y:S01]  /*31b0*/  ULDC.64 UR6, c[0x0][0x5b8] ;  /* 0x00016e0000067ab9 */ /* 0x000fe20000000a00 */
[----:B------:R-:W-:Y:S01]  /*31c0*/  ISETP.GE.AND P0, PT, R34, 0x1, PT ;  /* 0x000000012200780c */ /* 0x000fe20003f06270 */
[----:B------:R-:W-:Y:S01]  /*31d0*/  IMAD R28, R29, UR6, RZ ;  /* 0x000000061d1c7c24 */ /* 0x000fe2000f8e02ff */
[----:B------:R-:W-:Y:S01]  /*31e0*/  ULDC.64 UR10, c[0x0][0x5a8] ;  /* 0x00016a00000a7ab9 */ /* 0x000fe20000000a00 */
[----:B------:R-:W-:Y:S01]  /*31f0*/  IMAD.WIDE.U32 R26, R5, UR6, R26 ;  /* 0x00000006051a7c25 */ /* 0x000fe2000f8e001a */
[----:B------:R-:W-:Y:S01]  /*3200*/  ISETP.LT.OR P4, PT, R33, 0x1, !P0 ;  /* 0x000000012100780c */ /* 0x000fe20004781670 */
[----:B------:R-:W-:Y:S02]  /*3210*/  BSSY B1, `(.L_x_34) ;  /* 0x000000c000017945 */ /* 0x000fe40003800000 */
[----:B------:R-:W-:Y:S01]  /*3220*/  IMAD R5, R5, UR7, R28 ;  /* 0x0000000705057c24 */ /* 0x000fe2000f8e021c */
[----:B------:R-:W-:Y:S02]  /*3230*/  ULDC.64 UR6, c[0x0][0x5b0] ;  /* 0x00016c0000067ab9 */ /* 0x000fe40000000a00 */
[----:B------:R-:W-:-:S02]  /*3240*/  IMAD R30, R25, UR6, RZ ;  /* 0x00000006191e7c24 */ /* 0x000fc4000f8e02ff */
[----:B------:R-:W-:Y:S02]  /*3250*/  IMAD.IADD R27, R27, 0x1, R5 ;  /* 0x000000011b1b7824 */ /* 0x000fe400078e0205 */
[C---:B------:R-:W-:Y:S02]  /*3260*/  IMAD R5, R35.reuse, UR7, R30 ;  /* 0x0000000723057c24 */ /* 0x040fe4000f8e021e */
[----:B------:R-:W-:-:S03]  /*3270*/  IMAD.WIDE.U32 R28, R35, UR6, R26 ;  /* 0x00000006231c7c25 */ /* 0x000fc6000f8e001a */
[----:B------:R-:W-:-:S04]  /*3280*/  IADD3 R28, P1, R28, UR10, RZ ;  /* 0x0000000a1c1c7c10 */ /* 0x000fc8000ff3e0ff */
[--C-:B------:R-:W-:Y:S02]  /*3290*/  IADD3.X R29, R29, UR11, R5.reuse, P1, !PT ;  /* 0x0000000b1d1d7c10 */ /* 0x100fe40008ffe405 */
[----:B------:R-:W-:Y:S01]  /*32a0*/  PRMT R5, RZ, 0x7610, R5 ;  /* 0x00007610ff057816 */ /* 0x000fe20000000005 */
[----:B------:R-:W-:Y:S06]  /*32b0*/  @P4 BRA `(.L_x_35) ;  /* 0x0000000000044947 */ /* 0x000fec0003800000 */
[----:B------:R0:W5:Y:S02]  /*32c0*/  LDG.E.U8 R5, desc[UR16][R28.64] ;  /* 0x000000101c057981 */ /* 0x000164000c1e1100 */
.L_x_35:
[----:B------:R-:W-:Y:S05]  /*32d0*/  BSYNC B1 ;  /* 0x0000000000017941 */ /* 0x000fea0003800000 */
.L_x_34:
[----:B-----5:R-:W-:Y:S01]  /*32e0*/  LOP3.LUT R5, R5, 0xff, RZ, 0xc0, !PT ;  /* 0x000000ff05057812 */ /* 0x020fe200078ec0ff */
[----:B------:R-:W-:Y:S01]  /*32f0*/  BSSY B1, `(.L_x_36) ;  /* 0x000000b000017945 */ /* 0x000fe20003800000 */
[----:B------:R-:W-:Y:S02]  /*3300*/  ISETP.LT.OR P2, PT, R33, 0x2, !P0 ;  /* 0x000000022100780c */ /* 0x000fe40004741670 */
[----:B------:R-:W-:-:S05]  /*3310*/  F2FP.F16.E4M3.UNPACK_B R5, R5 ;  /* 0x00000005ff05723e */ /* 0x000fca00020006ff */
[----:B------:R-:W-:Y:S01]  /*3320*/  HADD2.F32 R30, -RZ, R5.H0_H0 ;  /* 0x20000005ff1e7230 */ /* 0x000fe20000004100 */
[----:B------:R-:W-:-:S04]  /*3330*/  PRMT R5, RZ, 0x7610, R5 ;  /* 0x00007610ff057816 */ /* 0x000fc80000000005 */
[----:B------:R-:W-:-:S04]  /*3340*/  FMUL R30, R30, R9 ;  /* 0x000000091e1e7220 */ /* 0x000fc80000400000 */
[----:B--2---:R-:W-:-:S05]  /*3350*/  FFMA R30, R145, R8, R30 ;  /* 0x00000008911e7223 */ /* 0x004fca000000001e */
[----:B------:R-:W-:-:S05]  /*3360*/  F2FP.SATFINITE.E4M3.F32.PACK_AB_MERGE_C R31, RZ, R30, RZ ;  /* 0x0000001eff1f723e */ /* 0x000fca00048070ff */
[----:B------:R1:W-:Y:S01]  /*3370*/  @!P4 STG.E.U8 desc[UR16][R14.64], R31 ;  /* 0x0000001f0e00c986 */ /* 0x0003e2000c101110 */
[----:B------:R-:W-:Y:S05]  /*3380*/  @P2 BRA `(.L_x_37) ;  /* 0x0000000000042947 */ /* 0x000fea0003800000 */
[----:B------:R2:W5:Y:S02]  /*3390*/  LDG.E.U8 R5, desc[UR16][R28.64+0x1] ;  /* 0x000001101c057981 */ /* 0x000564000c1e1100 */
.L_x_37:
[----:B------:R-:W-:Y:S05]  /*33a0*/  BSYNC B1 ;  /* 0x0000000000017941 */ /* 0x000fea0003800000 */
.L_x_36:
[----:B-----5:R-:W-:Y:S01]  /*33b0*/  LOP3.LUT R5, R5, 0xff, RZ, 0xc0, !PT ;  /* 0x000000ff05057812 */ /* 0x020fe200078ec0ff */
[----:B------:R-:W-:Y:S01]  /*33c0*/  BSSY B1, `(.L_x_38) ;  /* 0x0000013000017945 */ /* 0x000fe20003800000 */
[----:B------:R-:W-:Y:S02]  /*33d0*/  IADD3 R37, P1, R35, 0x8, RZ ;  /* 0x0000000823257810 */ /* 0x000fe40007f3e0ff */
[----:B------:R-:W-:-:S03]  /*33e0*/  F2FP.F16.E4M3.UNPACK_B R5, R5 ;  /* 0x00000005ff05723e */ /* 0x000fc600020006ff */
[----:B-1----:R-:W-:Y:S01]  /*33f0*/  IMAD.X R31, RZ, RZ, R25, P1 ;  /* 0x000000ffff1f7224 */ /* 0x002fe200008e0619 */
[----:B------:R-:W-:Y:S01]  /*3400*/  ISETP.GE.AND P1, PT, R34, 0x9, PT ;  /* 0x000000092200780c */ /* 0x000fe20003f26270 */
[----:B------:R-:W-:Y:S02]  /*3410*/  HADD2.F32 R30, -RZ, R5.H0_H0 ;  /* 0x20000005ff1e7230 */ /* 0x000fe40000004100 */
[----:B------:R-:W-:Y:S01]  /*3420*/  IMAD R36, R31, UR6, RZ ;  /* 0x000000061f247c24 */ /* 0x000fe2000f8e02ff */
[----:B------:R-:W-:Y:S02]  /*3430*/  ISETP.LT.OR P5, PT, R33, 0x1, !P1 ;  /* 0x000000012100780c */ /* 0x000fe40004fa1670 */
[----:B------:R-:W-:Y:S01]  /*3440*/  FMUL R5, R30, R9 ;  /* 0x000000091e057220 */ /* 0x000fe20000400000 */
[----:B------:R-:W-:-:S04]  /*3450*/  IMAD.WIDE.U32 R30, R37, UR6, R26 ;  /* 0x00000006251e7c25 */ /* 0x000fc8000f8e001a */
[----:B------:R-:W-:Y:S01]  /*3460*/  FFMA R5, R140, R8, R5 ;  /* 0x000000088c057223 */ /* 0x000fe20000000005 */
[----:B------:R-:W-:Y:S01]  /*3470*/  IMAD R37, R37, UR7, R36 ;  /* 0x0000000725257c24 */ /* 0x000fe2000f8e0224 */
[----:B------:R-:W-:-:S03]  /*3480*/  IADD3 R30, P4, R30, UR10, RZ ;  /* 0x0000000a1e1e7c10 */ /* 0x000fc6000ff9e0ff */
[----:B------:R-:W-:Y:S02]  /*3490*/  F2FP.SATFINITE.E4M3.F32.PACK_AB_MERGE_C R39, RZ, R5, RZ ;  /* 0x00000005ff27723e */ /* 0x000fe400048070ff */
[----:B------:R-:W-:Y:S02]  /*34a0*/  IADD3.X R31, R31, UR11, R37, P4, !PT ;  /* 0x0000000b1f1f7c10 */ /* 0x000fe4000a7fe425 */
[----:B------:R-:W-:Y:S01]  /*34b0*/  PRMT R5, RZ, 0x7610, R5 ;  /* 0x00007610ff057816 */ /* 0x000fe20000000005 */
[----:B------:R1:W-:Y:S01]  /*34c0*/  @!P2 STG.E.U8 desc[UR16][R14.64+0x1], R39 ;  /* 0x000001270e00a986 */ /* 0x0003e2000c101110 */
[----:B------:R-:W-:Y:S05]  /*34d0*/  @P5 BRA `(.L_x_39) ;  /* 0x0000000000045947 */ /* 0x000fea0003800000 */
[----:B------:R3:W5:Y:S02]  /*34e0*/  LDG.E.U8 R5, desc[UR16][R30.64] ;  /* 0x000000101e057981 */ /* 0x000764000c1e1100 */
.L_x_39:
[----:B------:R-:W-:Y:S05]  /*34f0*/  BSYNC B1 ;  /* 0x0000000000017941 */ /* 0x000fea0003800000 */
.L_x_38:
[----:B-----5:R-:W-:Y:S01]  /*3500*/  LOP3.LUT R5, R5, 0xff, RZ, 0xc0, !PT ;  /* 0x000000ff05057812 */ /* 0x020fe200078ec0ff */
[----:B------:R-:W-:Y:S01]  /*3510*/  BSSY B1, `(.L_x_40) ;  /* 0x000000b000017945 */ /* 0x000fe20003800000 */
[----:B------:R-:W-:Y:S02]  /*3520*/  ISETP.LT.OR P2, PT, R33, 0x2, !P1 ;  /* 0x000000022100780c */ /* 0x000fe40004f41670 */
[----:B------:R-:W-:-:S05]  /*3530*/  F2FP.F16.E4M3.UNPACK_B R5, R5 ;  /* 0x00000005ff05723e */ /* 0x000fca00020006ff */
[----:B------:R-:W-:Y:S01]  /*3540*/  HADD2.F32 R36, -RZ, R5.H0_H0 ;  /* 0x20000005ff247230 */ /* 0x000fe20000004100 */
[----:B------:R-:W-:-:S04]  /*3550*/  PRMT R5, RZ, 0x7610, R5 ;  /* 0x00007610ff057816 */ /* 0x000fc80000000005 */
[----:B------:R-:W-:-:S04]  /*3560*/  FMUL R36, R36, R9 ;  /* 0x0000000924247220 */ /* 0x000fc80000400000 */
[----:B------:R-:W-:-:S05]  /*3570*/  FFMA R36, R143, R8, R36 ;  /* 0x000000088f247223 */ /* 0x000fca0000000024 */
[----:B------:R-:W-:-:S05]  /*3580*/  F2FP.SATFINITE.E4M3.F32.PACK_AB_MERGE_C R37, RZ, R36, RZ ;  /* 0x00000024ff25723e */ /* 0x000fca00048070ff */
[----:B------:R4:W-:Y:S01]  /*3590*/  @!P5 STG.E.U8 desc[UR16][R12.64], R37 ;  /* 0x000000250c00d986 */ /* 0x0009e2000c101110 */
[----:B------:R-:W-:Y:S05]  /*35a0*/  @P2 BRA `(.L_x_41) ;  /* 0x0000000000042947 */ /* 0x000fea0003800000 */
[----:B------:R0:W5:Y:S02]  /*35b0*/  LDG.E.U8 R5, desc[UR16][R30.64+0x1] ;  /* 0x000001101e057981 */ /* 0x000164000c1e1100 */
.L_x_41:
[----:B------:R-:W-:Y:S05]  /*35c0*/  BSYNC B1 ;  /* 0x0000000000017941 */ /* 0x000fea0003800000 */
.L_x_40:
[----:B-----5:R-:W-:Y:S01]  /*35d0*/  LOP3.LUT R5, R5, 0xff, RZ, 0xc0, !PT ;  /* 0x000000ff05057812 */ /* 0x020fe200078ec0ff */
[----:B------:R-:W-:Y:S01]  /*35e0*/  BSSY B1, `(.L_x_42) ;  /* 0x000000b000017945 */ /* 0x000fe20003800000 */
[----:B------:R-:W-:Y:S02]  /*35f0*/  ISETP.LT.OR P4, PT, R33, 0x9, !P0 ;  /* 0x000000092100780c */ /* 0x000fe40004781670 */
[----:B------:R-:W-:-:S05]  /*3600*/  F2FP.F16.E4M3.UNPACK_B R5, R5 ;  /* 0x00000005ff05723e */ /* 0x000fca00020006ff */
[----:B------:R-:W-:-:S05]  /*3610*/  HADD2.F32 R36, -RZ, R5.H0_H0 ;  /* 0x20000005ff247230 */ /* 0x000fca0000004100 */
[----:B------:R-:W-:-:S04]  /*3620*/  FMUL R5, R36, R9 ;  /* 0x0000000924057220 */ /* 0x000fc80000400000 */
[----:B------:R-:W-:-:S05]  /*3630*/  FFMA R5, R138, R8, R5 ;  /* 0x000000088a057223 */ /* 0x000fca0000000005 */
[----:B----4-:R-:W-:Y:S02]  /*3640*/  F2FP.SATFINITE.E4M3.F32.PACK_AB_MERGE_C R37, RZ, R5, RZ ;  /* 0x00000005ff25723e */ /* 0x010fe400048070ff */
[----:B------:R-:W-:-:S03]  /*3650*/  PRMT R5, RZ, 0x7610, R5 ;  /* 0x00007610ff057816 */ /* 0x000fc60000000005 */
[----:B------:R4:W-:Y:S01]  /*3660*/  @!P2 STG.E.U8 desc[UR16][R12.64+0x1], R37 ;  /* 0x000001250c00a986 */ /* 0x0009e2000c101110 */
[----:B------:R-:W-:Y:S05]  /*3670*/  @P4 BRA `(.L_x_43) ;  /* 0x0000000000044947 */ /* 0x000fea0003800000 */
[----:B------:R0:W5:Y:S02]  /*3680*/  LDG.E.U8 R5, desc[UR16][R28.64+0x8] ;  /* 0x000008101c057981 */ /* 0x000164000c1e1100 */
.L_x_43:
[----:B------:R-:W-:Y:S05]  /*3690*/  BSYNC B1 ;  /* 0x0000000000017941 */ /* 0x000fea0003800000 */
.L_x_42:
        /* <DEDUP_REMOVED lines=8> */
[----:B----4-:R-:W-:-:S05]  /*3720*/  F2FP.SATFINITE.E4M3.F32.PACK_AB_MERGE_C R37, RZ, R36, RZ ;  /* 0x00000024ff25723e */ /* 0x010fca00048070ff */
[----:B------:R4:W-:Y:S01]  /*3730*/  @!P4 STG.E.U8 desc[UR16][R14.64+0x8], R37 ;  /* 0x000008250e00c986 */ /* 0x0009e2000c101110 */
[----:B------:R-:W-:Y:S05]  /*3740*/  @P2 BRA `(.L_x_45) ;  /* 0x0000000000042947 */ /* 0x000fea0003800000 */
[----:B------:R0:W5:Y:S02]  /*3750*/  LDG.E.U8 R5, desc[UR16][R28.64+0x9] ;  /* 0x000009101c057981 */ /* 0x000164000c1e1100 */
.L_x_45:
[----:B------:R-:W-:Y:S05]  /*3760*/  BSYNC B1 ;  /* 0x0000000000017941 */ /* 0x000fea0003800000 */
.L_x_44:
        /* <DEDUP_REMOVED lines=12> */
.L_x_47:
[----:B------:R-:W-:Y:S05]  /*3830*/  BSYNC B1 ;  /* 0x0000000000017941 */ /* 0x000fea0003800000 */
.L_x_46:
        /* <DEDUP_REMOVED lines=12> */
.L_x_49:
[----:B------:R-:W-:Y:S05]  /*3900*/  BSYNC B1 ;  /* 0x0000000000017941 */ /* 0x000fea0003800000 */
.L_x_48:
        /* <DEDUP_REMOVED lines=12> */
.L_x_51:
[----:B------:R-:W-:Y:S05]  /*39d0*/  BSYNC B1 ;  /* 0x0000000000017941 */ /* 0x000fea0003800000 */
.L_x_50:
        /* <DEDUP_REMOVED lines=12> */
.L_x_53:
[----:B------:R-:W-:Y:S05]  /*3aa0*/  BSYNC B1 ;  /* 0x0000000000017941 */ /* 0x000fea0003800000 */
.L_x_52:
        /* <DEDUP_REMOVED lines=12> */
.L_x_55:
[----:B------:R-:W-:Y:S05]  /*3b70*/  BSYNC B1 ;  /* 0x0000000000017941 */ /* 0x000fea0003800000 */
.L_x_54:
        /* <DEDUP_REMOVED lines=12> */
.L_x_57:
[----:B------:R-:W-:Y:S05]  /*3c40*/  BSYNC B1 ;  /* 0x0000000000017941 */ /* 0x000fea0003800000 */
.L_x_56:
        /* <DEDUP_REMOVED lines=12> */
.L_x_59:
[----:B------:R-:W-:Y:S05]  /*3d10*/  BSYNC B1 ;  /* 0x0000000000017941 */ /* 0x000fea0003800000 */
.L_x_58:
        /* <DEDUP_REMOVED lines=12> */
.L_x_61:
[----:B------:R-:W-:Y:S05]  /*3de0*/  BSYNC B1 ;  /* 0x0000000000017941 */ /* 0x000fea0003800000 */
.L_x_60:
        /* <DEDUP_REMOVED lines=12> */
.L_x_63:
[----:B------:R-:W-:Y:S05]  /*3eb0*/  BSYNC B1 ;  /* 0x0000000000017941 */ /* 0x000fea0003800000 */
.L_x_62:
        /* <DEDUP_REMOVED lines=12> */
.L_x_65:
[----:B------:R-:W-:Y:S05]  /*3f80*/  BSYNC B1 ;  /* 0x0000000000017941 */ /* 0x000fea0003800000 */
.L_x_64:
        /* <DEDUP_REMOVED lines=12> */
.L_x_67:
[----:B------:R-:W-:Y:S05]  /*4050*/  BSYNC B1 ;  /* 0x0000000000017941 */ /* 0x000fea0003800000 */
.L_x_66:
        /* <DEDUP_REMOVED lines=12> */
.L_x_69:
[----:B------:R-:W-:Y:S05]  /*4120*/  BSYNC B1 ;  /* 0x0000000000017941 */ /* 0x000fea0003800000 */
.L_x_68:
        /* <DEDUP_REMOVED lines=12> */
.L_x_71:
[----:B------:R-:W-:Y:S05]  /*41f0*/  BSYNC B1 ;  /* 0x0000000000017941 */ /* 0x000fea0003800000 */
.L_x_70:
        /* <DEDUP_REMOVED lines=12> */
.L_x_73:
[----:B------:R-:W-:Y:S05]  /*42c0*/  BSYNC B1 ;  /* 0x0000000000017941 */ /* 0x000fea0003800000 */
.L_x_72:
        /* <DEDUP_REMOVED lines=12> */
.L_x_75:
[----:B------:R-:W-:Y:S05]  /*4390*/  BSYNC B1 ;  /* 0x0000000000017941 */ /* 0x000fea0003800000 */
.L_x_74:
        /* <DEDUP_REMOVED lines=12> */
.L_x_77:
[----:B------:R-:W-:Y:S05]  /*4460*/  BSYNC B1 ;  /* 0x0000000000017941 */ /* 0x000fea0003800000 */
.L_x_76:
        /* <DEDUP_REMOVED lines=12> */
.L_x_79:
[----:B------:R-:W-:Y:S05]  /*4530*/  BSYNC B1 ;  /* 0x0000000000017941 */ /* 0x000fea0003800000 */
.L_x_78:
        /* <DEDUP_REMOVED lines=12> */
.L_x_81:
[----:B------:R-:W-:Y:S05]  /*4600*/  BSYNC B1 ;  /* 0x0000000000017941 */ /* 0x000fea0003800000 */
.L_x_80:
        /* <DEDUP_REMOVED lines=12> */
.L_x_83:
[----:B------:R-:W-:Y:S05]  /*46d0*/  BSYNC B1 ;  /* 0x0000000000017941 */ /* 0x000fea0003800000 */
.L_x_82:
        /* <DEDUP_REMOVED lines=12> */
.L_x_85:
[----:B------:R-:W-:Y:S05]  /*47a0*/  BSYNC B1 ;  /* 0x0000000000017941 */ /* 0x000fea0003800000 */
.L_x_84:
        /* <DEDUP_REMOVED lines=12> */
.L_x_87:
[----:B------:R-:W-:Y:S05]  /*4870*/  BSYNC B1 ;  /* 0x0000000000017941 */ /* 0x000fea0003800000 */
.L_x_86:
        /* <DEDUP_REMOVED lines=12> */
.L_x_89:
[----:B------:R-:W-:Y:S05]  /*4940*/  BSYNC B1 ;  /* 0x0000000000017941 */ /* 0x000fea0003800000 */
.L_x_88:
        /* <DEDUP_REMOVED lines=12> */
.L_x_91:
[----:B------:R-:W-:Y:S05]  /*4a10*/  BSYNC B1 ;  /* 0x0000000000017941 */ /* 0x000fea0003800000 */
.L_x_90:
        /* <DEDUP_REMOVED lines=12> */
.L_x_93:
[----:B------:R-:W-:Y:S05]  /*4ae0*/  BSYNC B1 ;  /* 0x0000000000017941 */ /* 0x000fea0003800000 */
.L_x_92:
[----:B-----5:R-:W-:Y:S01]  /*4af0*/  LOP3.LUT R5, R5, 0xff, RZ, 0xc0, !PT ;  /* 0x000000ff05057812 */ /* 0x020fe200078ec0ff */
[----:B------:R-:W-:Y:S01]  /*4b00*/  BSSY B1, `(.L_x_94) ;  /* 0x000000b000017945 */ /* 0x000fe20003800000 */
[----:B------:R-:W-:Y:S02]  /*4b10*/  ISETP.LT.OR P2, PT, R33, 0x39, !P1 ;  /* 0x000000392100780c */ /* 0x000fe40004f41670 */
[----:B------:R-:W-:-:S05]  /*4b20*/  F2FP.F16.E4M3.UNPACK_B R5, R5 ;  /* 0x00000005ff05723e */ /* 0x000fca00020006ff */
[----:B0-2---:R-:W-:-:S05]  /*4b30*/  HADD2.F32 R28, -RZ, R5.H0_H0 ;  /* 0x20000005ff1c7230 */ /* 0x005fca0000004100 */
[----:B------:R-:W-:-:S04]  /*4b40*/  FMUL R5, R28, R9 ;  /* 0x000000091c057220 */ /* 0x000fc80000400000 */
[----:B------:R-:W-:-:S05]  /*4b50*/  FFMA R5, R112, R8, R5 ;  /* 0x0000000870057223 */ /* 0x000fca0000000005 */
[----:B------:R-:W-:Y:S02]  /*4b60*/  F2FP.SATFINITE.E4M3.F32.PACK_AB_MERGE_C R29, RZ, R5, RZ ;  /* 0x00000005ff1d723e */ /* 0x000fe400048070ff */
[----:B------:R-:W-:-:S03]  /*4b70*/  PRMT R5, RZ, 0x7610, R5 ;  /* 0x00007610ff057816 */ /* 0x000fc60000000005 */
[----:B------:R0:W-:Y:S01]  /*4b80*/  @!P0 STG.E.U8 desc[UR16][R14.64+0x39], R29 ;  /* 0x0000391d0e008986 */ /* 0x0001e2000c101110 */
[----:B------:R-:W-:Y:S05]  /*4b90*/  @P2 BRA `(.L_x_95) ;  /* 0x0000000000042947 */ /* 0x000fea0003800000 */
[----:B------:R2:W5:Y:S02]  /*4ba0*/  LDG.E.U8 R5, desc[UR16][R30.64+0x38] ;  /* 0x000038101e057981 */ /* 0x000564000c1e1100 */
.L_x_95:
[----:B------:R-:W-:Y:S05]  /*4bb0*/  BSYNC B1 ;  /* 0x0000000000017941 */ /* 0x000fea0003800000 */
.L_x_94:
[----:B-----5:R-:W-:Y:S01]  /*4bc0*/  LOP3.LUT R5, R5, 0xff, RZ, 0xc0, !PT ;  /* 0x000000ff05057812 */ /* 0x020fe200078ec0ff */
[----:B------:R-:W-:Y:S01]  /*4bd0*/  BSSY B1, `(.L_x_96) ;  /* 0x000000b000017945 */ /* 0x000fe20003800000 */
[----:B------:R-:W-:Y:S02]  /*4be0*/  ISETP.LT.OR P1, PT, R33, 0x3a, !P1 ;  /* 0x0000003a2100780c */ /* 0x000fe40004f21670 */
[----:B------:R-:W-:-:S05]  /*4bf0*/  F2FP.F16.E4M3.UNPACK_B R5, R5 ;  /* 0x00000005ff05723e */ /* 0x000fca00020006ff */
[----:B01--4-:R-:W-:Y:S01]  /*4c00*/  HADD2.F32 R14, -RZ, R5.H0_H0 ;  /* 0x20000005ff0e7230 */ /* 0x013fe20000004100 */
[----:B------:R-:W-:-:S04]  /*4c10*/  PRMT R5, RZ, 0x7610, R5 ;  /* 0x00007610ff057816 */ /* 0x000fc80000000005 */
[----:B------:R-:W-:-:S04]  /*4c20*/  FMUL R14, R14, R9 ;  /* 0x000000090e0e7220 */ /* 0x000fc80000400000 */
[----:B------:R-:W-:-:S05]  /*4c30*/  FFMA R14, R115, R8, R14 ;  /* 0x00000008730e7223 */ /* 0x000fca000000000e */
[----:B------:R-:W-:-:S05]  /*4c40*/  F2FP.SATFINITE.E4M3.F32.PACK_AB_MERGE_C R15, RZ, R14, RZ ;  /* 0x0000000eff0f723e */ /* 0x000fca00048070ff */
[----:B------:R0:W-:Y:S01]  /*4c50*/  @!P2 STG.E.U8 desc[UR16][R12.64+0x38], R15 ;  /* 0x0000380f0c00a986 */ /* 0x0001e2000c101110 */
[----:B------:R-:W-:Y:S05]  /*4c60*/  @P1 BRA `(.L_x_97) ;  /* 0x0000000000041947 */ /* 0x000fea0003800000 */
[----:B------:R1:W5:Y:S02]  /*4c70*/  LDG.E.U8 R5, desc[UR16][R30.64+0x39] ;  /* 0x000039101e057981 */ /* 0x000364000c1e1100 */
.L_x_97:
[----:B------:R-:W-:Y:S05]  /*4c80*/  BSYNC B1 ;  /* 0x0000000000017941 */ /* 0x000fea0003800000 */
.L_x_96:
[----:B-----5:R-:W-:Y:S01]  /*4c90*/  LOP3.LUT R5, R5, 0xff, RZ, 0xc0, !PT ;  /* 0x000000ff05057812 */ /* 0x020fe200078ec0ff */
[----:B------:R-:W-:Y:S01]  /*4ca0*/  BSSY B1, `(.L_x_98) ;  /* 0x0000013000017945 */ /* 0x000fe20003800000 */
[----:B------:R-:W-:Y:S02]  /*4cb0*/  IADD3 R29, P0, R35, 0x80, RZ ;  /* 0x00000080231d7810 */ /* 0x000fe40007f1e0ff */
[----:B------:R-:W-:-:S03]  /*4cc0*/  F2FP.F16.E4M3.UNPACK_B R5, R5 ;  /* 0x00000005ff05723e */ /* 0x000fc600020006ff */
[----:B0-----:R-:W-:Y:S01]  /*4cd0*/  IMAD.X R15, RZ, RZ, R25, P0 ;  /* 0x000000ffff0f7224 */ /* 0x001fe200000e0619 */
        /* <DEDUP_REMOVED lines=9> */
[----:B-123--:R-:W-:Y:S02]  /*4d70*/  F2FP.SATFINITE.E4M3.F32.PACK_AB_MERGE_C R31, RZ, R5, RZ ;  /* 0x00000005ff1f723e */ /* 0x00efe400048070ff */
[----:B------:R-:W-:Y:S02]  /*4d80*/  IADD3.X R15, R15, UR11, R29, P2, !PT ;  /* 0x0000000b0f0f7c10 */ /* 0x000fe400097fe41d */
[----:B------:R-:W-:Y:S01]  /*4d90*/  PRMT R5, RZ, 0x7610, R5 ;  /* 0x00007610ff057816 */ /* 0x000fe20000000005 */
[----:B------:R0:W-:Y:S01]  /*4da0*/  @!P1 STG.E.U8 desc[UR16][R12.64+0x39], R31 ;  /* 0x0000391f0c009986 */ /* 0x0001e2000c101110 */
[----:B------:R-:W-:Y:S05]  /*4db0*/  @P4 BRA `(.L_x_99) ;  /* 0x0000000000044947 */ /* 0x000fea0003800000 */
[----:B------:R1:W5:Y:S02]  /*4dc0*/  LDG.E.U8 R5, desc[UR16][R14.64] ;  /* 0x000000100e057981 */ /* 0x000364000c1e1100 */
.L_x_99:
[----:B------:R-:W-:Y:S05]  /*4dd0*/  BSYNC B1 ;  /* 0x0000000000017941 */ /* 0x000fea0003800000 */
.L_x_98:
[----:B-----5:R-:W-:Y:S01]  /*4de0*/  LOP3.LUT R5, R5, 0xff, RZ, 0xc0, !PT ;  /* 0x000000ff05057812 */ /* 0x020fe200078ec0ff */
[----:B------:R-:W-:Y:S01]  /*4df0*/  BSSY B1, `(.L_x_100) ;  /* 0x000000b000017945 */ /* 0x000fe20003800000 */
[----:B------:R-:W-:Y:S02]  /*4e00*/  ISETP.LT.OR P2, PT, R33, 0x2, !P0 ;  /* 0x000000022100780c */ /* 0x000fe40004741670 */
[----:B------:R-:W-:-:S05]  /*4e10*/  F2FP.F16.E4M3.UNPACK_B R5, R5 ;  /* 0x00000005ff05723e */ /* 0x000fca00020006ff */
[----:B0-----:R-:W-:Y:S01]  /*4e20*/  HADD2.F32 R12, -RZ, R5.H0_H0 ;  /* 0x20000005ff0c7230 */ /* 0x001fe20000004100 */
[----:B------:R-:W-:-:S04]  /*4e30*/  PRMT R5, RZ, 0x7610, R5 ;  /* 0x00007610ff057816 */ /* 0x000fc80000000005 */
[----:B------:R-:W-:-:S04]  /*4e40*/  FMUL R12, R12, R9 ;  /* 0x000000090c0c7220 */ /* 0x000fc80000400000 */
[----:B------:R-:W-:-:S05]  /*4e50*/  FFMA R12, R113, R8, R12 ;  /* 0x00000008710c7223 */ /* 0x000fca000000000c */
[----:B------:R-:W-:-:S05]  /*4e60*/  F2FP.SATFINITE.E4M3.F32.PACK_AB_MERGE_C R13, RZ, R12, RZ ;  /* 0x0000000cff0d723e */ /* 0x000fca00048070ff */
[----:B------:R0:W-:Y:S01]  /*4e70*/  @!P4 STG.E.U8 desc[UR16][R10.64], R13 ;  /* 0x0000000d0a00c986 */ /* 0x0001e2000c101110 */
[----:B------:R-:W-:Y:S05]  /*4e80*/  @P2 BRA `(.L_x_101) ;  /* 0x0000000000042947 */ /* 0x000fea0003800000 */
[----:B------:R2:W5:Y:S02]  /*4e90*/  LDG.E.U8 R5, desc[UR16][R14.64+0x1] ;  /* 0x000001100e057981 */ /* 0x000564000c1e1100 */
.L_x_101:
[----:B------:R-:W-:Y:S05]  /*4ea0*/  BSYNC B1 ;  /* 0x0000000000017941 */ /* 0x000fea0003800000 */
.L_x_100:
[----:B-----5:R-:W-:Y:S01]  /*4eb0*/  LOP3.LUT R5, R5, 0xff, RZ, 0xc0, !PT ;  /* 0x000000ff05057812 */ /* 0x020fe200078ec0ff */
[----:B------:R-:W-:Y:S01]  /*4ec0*/  BSSY B1, `(.L_x_102) ;  /* 0x0000013000017945 */ /* 0x000fe20003800000 */
[----:B------:R-:W-:Y:S02]  /*4ed0*/  IADD3 R35, P1, R35, 0x88, RZ ;  /* 0x0000008823237810 */ /* 0x000fe40007f3e0ff */
[----:B------:R-:W-:-:S03]  /*4ee0*/  F2FP.F16.E4M3.UNPACK_B R5, R5 ;  /* 0x00000005ff05723e */ /* 0x000fc600020006ff */
[----:B------:R-:W-:Y:S01]  /*4ef0*/  IMAD.X R24, RZ, RZ, R25, P1 ;  /* 0x000000ffff187224 */ /* 0x000fe200008e0619 */
[----:B------:R-:W-:Y:S01]  /*4f00*/  ISETP.GE.AND P1, PT, R34, 0x89, PT ;  /* 0x000000892200780c */ /* 0x000fe20003f26270 */
[----:B------:R-:W-:Y:S02]  /*4f10*/  HADD2.F32 R12, -RZ, R5.H0_H0 ;  /* 0x20000005ff0c7230 */ /* 0x000fe40000004100 */
[----:B------:R-:W-:Y:S01]  /*4f20*/  IMAD R24, R24, UR6, RZ ;  /* 0x0000000618187c24 */ /* 0x000fe2000f8e02ff */
[----:B------:R-:W-:Y:S01]  /*4f30*/  ISETP.LT.OR P5, PT, R33, 0x1, !P1 ;  /* 0x000000012100780c */ /* 0x000fe20004fa1670 */
[----:B------:R-:W-:-:S04]  /*4f40*/  IMAD.WIDE.U32 R26, R35, UR6, R26 ;  /* 0x00000006231a7c25 */ /* 0x000fc8000f8e001a */
[----:B------:R-:W-:Y:S01]  /*4f50*/  FMUL R5, R12, R9 ;  /* 0x000000090c057220 */ /* 0x000fe20000400000 */
[----:B------:R-:W-:-:S03]  /*4f60*/  IMAD R35, R35, UR7, R24 ;  /* 0x0000000723237c24 */ /* 0x000fc6000f8e0218 */
[----:B------:R-:W-:Y:S01]  /*4f70*/  FFMA R5, R108, R8, R5 ;  /* 0x000000086c057223 */ /* 0x000fe20000000005 */
[----:B------:R-:W-:-:S04]  /*4f80*/  IADD3 R12, P4, R26, UR10, RZ ;  /* 0x0000000a1a0c7c10 */ /* 0x000fc8000ff9e0ff */
[----:B------:R-:W-:Y:S02]  /*4f90*/  F2FP.SATFINITE.E4M3.F32.PACK_AB_MERGE_C R25, RZ, R5, RZ ;  /* 0x00000005ff19723e */ /* 0x000fe400048070ff */
[----:B0-----:R-:W-:Y:S02]  /*4fa0*/  IADD3.X R13, R27, UR11, R35, P4, !PT ;  /* 0x0000000b1b0d7c10 */ /* 0x001fe4000a7fe423 */
[----:B------:R-:W-:Y:S01]  /*4fb0*/  PRMT R5, RZ, 0x7610, R5 ;  /* 0x00007610ff057816 */ /* 0x000fe20000000005 */
[----:B------:R0:W-:Y:S01]  /*4fc0*/  @!P2 STG.E.U8 desc[UR16][R10.64+0x1], R25 ;  /* 0x000001190a00a986 */ /* 0x0001e2000c101110 */
[----:B------:R-:W-:Y:S05]  /*4fd0*/  @P5 BRA `(.L_x_103) ;  /* 0x0000000000045947 */ /* 0x000fea0003800000 */
[----:B------:R3:W5:Y:S02]  /*4fe0*/  LDG.E.U8 R5, desc[UR16][R12.64] ;  /* 0x000000100c057981 */ /* 0x000764000c1e1100 */
.L_x_103:
[----:B------:R-:W-:Y:S05]  /*4ff0*/  BSYNC B1 ;  /* 0x0000000000017941 */ /* 0x000fea0003800000 */
.L_x_102:
        /* <DEDUP_REMOVED lines=8> */
[----:B0-----:R-:W-:-:S05]  /*5080*/  F2FP.SATFINITE.E4M3.F32.PACK_AB_MERGE_C R25, RZ, R24, RZ ;  /* 0x00000018ff19723e */ /* 0x001fca00048070ff */
[----:B------:R0:W-:Y:S01]  /*5090*/  @!P5 STG.E.U8 desc[UR16][R6.64], R25 ;  /* 0x000000190600d986 */ /* 0x0001e2000c101110 */
[----:B------:R-:W-:Y:S05]  /*50a0*/  @P2 BRA `(.L_x_105) ;  /* 0x0000000000042947 */ /* 0x000fea0003800000 */
[----:B------:R4:W5:Y:S02]  /*50b0*/  LDG.E.U8 R5, desc[UR16][R12.64+0x1] ;  /* 0x000001100c057981 */ /* 0x000964000c1e1100 */
.L_x_105:
[----:B------:R-:W-:Y:S05]  /*50c0*/  BSYNC B1 ;  /* 0x0000000000017941 */ /* 0x000fea0003800000 */
.L_x_104:
[----:B-----5:R-:W-:Y:S01]  /*50d0*/  LOP3.LUT R5, R5, 0xff, RZ, 0xc0, !PT ;  /* 0x000000ff05057812 */ /* 0x020fe200078ec0ff */
[----:B------:R-:W-:Y:S01]  /*50e0*/  BSSY B1, `(.L_x_106) ;  /* 0x000000b000017945 */ /* 0x000fe20003800000 */
[----:B------:R-:W-:Y:S02]  /*50f0*/  ISETP.LT.OR P4, PT, R33, 0x9, !P0 ;  /* 0x000000092100780c */ /* 0x000fe40004781670 */
[----:B------:R-:W-:-:S05]  /*5100*/  F2FP.F16.E4M3.UNPACK_B R5, R5 ;  /* 0x00000005ff05723e */ /* 0x000fca00020006ff */
[----:B------:R-:W-:-:S05]  /*5110*/  HADD2.F32 R24, -RZ, R5.H0_H0 ;  /* 0x20000005ff187230 */ /* 0x000fca0000004100 */
[----:B------:R-:W-:-:S04]  /*5120*/  FMUL R5, R24, R9 ;  /* 0x0000000918057220 */ /* 0x000fc80000400000 */
[----:B------:R-:W-:-:S05]  /*5130*/  FFMA R5, R106, R8, R5 ;  /* 0x000000086a057223 */ /* 0x000fca0000000005 */
[----:B0-----:R-:W-:Y:S02]  /*5140*/  F2FP.SATFINITE.E4M3.F32.PACK_AB_MERGE_C R25, RZ, R5, RZ ;  /* 0x00000005ff19723e */ /* 0x001fe400048070ff */
[----:B------:R-:W-:-:S03]  /*5150*/  PRMT R5, RZ, 0x7610, R5 ;  /* 0x00007610ff057816 */ /* 0x000fc60000000005 */
[----:B------:R0:W-:Y:S01]  /*5160*/  @!P2 STG.E.U8 desc[UR16][R6.64+0x1], R25 ;  /* 0x000001190600a986 */ /* 0x0001e2000c101110 */
[----:B------:R-:W-:Y:S05]  /*5170*/  @P4 BRA `(.L_x_107) ;  /* 0x0000000000044947 */ /* 0x000fea0003800000 */
[----:B------:R0:W5:Y:S02]  /*5180*/  LDG.E.U8 R5, desc[UR16][R14.64+0x8] ;  /* 0x000008100e057981 */ /* 0x000164000c1e1100 */
.L_x_107:
[----:B------:R-:W-:Y:S05]  /*5190*/  BSYNC B1 ;  /* 0x0000000000017941 */ /* 0x000fea0003800000 */
.L_x_106:
        /* <DEDUP_REMOVED lines=12> */
.L_x_109:
[----:B------:R-:W-:Y:S05]  /*5260*/  BSYNC B1 ;  /* 0x0000000000017941 */ /* 0x000fea0003800000 */
.L_x_108:
        /* <DEDUP_REMOVED lines=12> */
.L_x_111:
[----:B------:R-:W-:Y:S05]  /*5330*/  BSYNC B1 ;  /* 0x0000000000017941 */ /* 0x000fea0003800000 */
.L_x_110:
        /* <DEDUP_REMOVED lines=12> */
.L_x_113:
[----:B------:R-:W-:Y:S05]  /*5400*/  BSYNC B1 ;  /* 0x0000000000017941 */ /* 0x000fea0003800000 */
.L_x_112:
        /* <DEDUP_REMOVED lines=12> */
.L_x_115:
[----:B------:R-:W-:Y:S05]  /*54d0*/  BSYNC B1 ;  /* 0x0000000000017941 */ /* 0x000fea0003800000 */
.L_x_114:
        /* <DEDUP_REMOVED lines=12> */
.L_x_117:
[----:B------:R-:W-:Y:S05]  /*55a0*/  BSYNC B1 ;  /* 0x0000000000017941 */ /* 0x000fea0003800000 */
.L_x_116:
        /* <DEDUP_REMOVED lines=12> */
.L_x_119:
[----:B------:R-:W-:Y:S05]  /*5670*/  BSYNC B1 ;  /* 0x0000000000017941 */ /* 0x000fea0003800000 */
.L_x_118:
        /* <DEDUP_REMOVED lines=12> */
.L_x_121:
[----:B------:R-:W-:Y:S05]  /*5740*/  BSYNC B1 ;  /* 0x0000000000017941 */ /* 0x000fea0003800000 */
.L_x_120:
        /* <DEDUP_REMOVED lines=12> */
.L_x_123:
[----:B------:R-:W-:Y:S05]  /*5810*/  BSYNC B1 ;  /* 0x0000000000017941 */ /* 0x000fea0003800000 */
.L_x_122:
        /* <DEDUP_REMOVED lines=12> */
.L_x_125:
[----:B------:R-:W-:Y:S05]  /*58e0*/  BSYNC B1 ;  /* 0x0000000000017941 */ /* 0x000fea0003800000 */
.L_x_124:
        /* <DEDUP_REMOVED lines=12> */
.L_x_127:
[----:B------:R-:W-:Y:S05]  /*59b0*/  BSYNC B1 ;  /* 0x0000000000017941 */ /* 0x000fea0003800000 */
.L_x_126:
        /* <DEDUP_REMOVED lines=12> */
.L_x_129:
[----:B------:R-:W-:Y:S05]  /*5a80*/  BSYNC B1 ;  /* 0x0000000000017941 */ /* 0x000fea0003800000 */
.L_x_128:
        /* <DEDUP_REMOVED lines=12> */
.L_x_131:
[----:B------:R-:W-:Y:S05]  /*5b50*/  BSYNC B1 ;  /* 0x0000000000017941 */ /* 0x000fea0003800000 */
.L_x_130:
        /* <DEDUP_REMOVED lines=12> */
.L_x_133:
[----:B------:R-:W-:Y:S05]  /*5c20*/  BSYNC B1 ;  /* 0x0000000000017941 */ /* 0x000fea0003800000 */
.L_x_132:
        /* <DEDUP_REMOVED lines=12> */
.L_x_135:
[----:B------:R-:W-:Y:S05]  /*5cf0*/  BSYNC B1 ;  /* 0x0000000000017941 */ /* 0x000fea0003800000 */
.L_x_134:
        /* <DEDUP_REMOVED lines=12> */
.L_x_137:
[----:B------:R-:W-:Y:S05]  /*5dc0*/  BSYNC B1 ;  /* 0x0000000000017941 */ /* 0x000fea0003800000 */
.L_x_136:
        /* <DEDUP_REMOVED lines=12> */
.L_x_139:
[----:B------:R-:W-:Y:S05]  /*5e90*/  BSYNC B1 ;  /* 0x0000000000017941 */ /* 0x000fea0003800000 */
.L_x_138:
        /* <DEDUP_REMOVED lines=12> */
.L_x_141:
[----:B------:R-:W-:Y:S05]  /*5f60*/  BSYNC B1 ;  /* 0x0000000000017941 */ /* 0x000fea0003800000 */
.L_x_140:
        /* <DEDUP_REMOVED lines=12> */
.L_x_143:
[----:B------:R-:W-:Y:S05]  /*6030*/  BSYNC B1 ;  /* 0x0000000000017941 */ /* 0x000fea0003800000 */
.L_x_142:
        /* <DEDUP_REMOVED lines=12> */
.L_x_145:
[----:B------:R-:W-:Y:S05]  /*6100*/  BSYNC B1 ;  /* 0x0000000000017941 */ /* 0x000fea0003800000 */
.L_x_144:
        /* <DEDUP_REMOVED lines=12> */
.L_x_147:
[----:B------:R-:W-:Y:S05]  /*61d0*/  BSYNC B1 ;  /* 0x0000000000017941 */ /* 0x000fea0003800000 */
.L_x_146:
        /* <DEDUP_REMOVED lines=12> */
.L_x_149:
[----:B------:R-:W-:Y:S05]  /*62a0*/  BSYNC B1 ;  /* 0x0000000000017941 */ /* 0x000fea0003800000 */
.L_x_148:
        /* <DEDUP_REMOVED lines=12> */
.L_x_151:
[----:B------:R-:W-:Y:S05]  /*6370*/  BSYNC B1 ;  /* 0x0000000000017941 */ /* 0x000fea0003800000 */
.L_x_150:
        /* <DEDUP_REMOVED lines=12> */
.L_x_153:
[----:B------:R-:W-:Y:S05]  /*6440*/  BSYNC B1 ;  /* 0x0000000000017941 */ /* 0x000fea0003800000 */
.L_x_152:
        /* <DEDUP_REMOVED lines=12> */
.L_x_155:
[----:B------:R-:W-:Y:S05]  /*6510*/  BSYNC B1 ;  /* 0x0000000000017941 */ /* 0x000fea0003800000 */
.L_x_154:
        /* <DEDUP_REMOVED lines=12> */
.L_x_157:
[----:B------:R-:W-:Y:S05]  /*65e0*/  BSYNC B1 ;  /* 0x0000000000017941 */ /* 0x000fea0003800000 */
.L_x_156:
[----:B-----5:R-:W-:Y:S01]  /*65f0*/  LOP3.LUT R5, R5, 0xff, RZ, 0xc0, !PT ;  /* 0x000000ff05057812 */ /* 0x020fe200078ec0ff */
[----:B------:R-:W-:Y:S01]  /*6600*/  BSSY B1, `(.L_x_158) ;  /* 0x000000b000017945 */ /* 0x000fe20003800000 */
[----:B------:R-:W-:Y:S02]  /*6610*/  ISETP.LT.OR P2, PT, R33, 0x39, !P1 ;  /* 0x000000392100780c */ /* 0x000fe40004f41670 */
[----:B------:R-:W-:-:S05]  /*6620*/  F2FP.F16.E4M3.UNPACK_B R5, R5 ;  /* 0x00000005ff05723e */ /* 0x000fca00020006ff */
[----:B012---:R-:W-:-:S05]  /*6630*/  HADD2.F32 R14, -RZ, R5.H0_H0 ;  /* 0x20000005ff0e7230 */ /* 0x007fca0000004100 */
[----:B------:R-:W-:-:S04]  /*6640*/  FMUL R5, R14, R9 ;  /* 0x000000090e057220 */ /* 0x000fc80000400000 */
[----:B------:R-:W-:-:S05]  /*6650*/  FFMA R5, R16, R8, R5 ;  /* 0x0000000810057223 */ /* 0x000fca0000000005 */
[----:B------:R-:W-:Y:S02]  /*6660*/  F2FP.SATFINITE.E4M3.F32.PACK_AB_MERGE_C R15, RZ, R5, RZ ;  /* 0x00000005ff0f723e */ /* 0x000fe400048070ff */
[----:B------:R-:W-:-:S03]  /*6670*/  PRMT R5, RZ, 0x7610, R5 ;  /* 0x00007610ff057816 */ /* 0x000fc60000000005 */
[----:B------:R0:W-:Y:S01]  /*6680*/  @!P0 STG.E.U8 desc[UR16][R10.64+0x39], R15 ;  /* 0x0000390f0a008986 */ /* 0x0001e2000c101110 */
[----:B------:R-:W-:Y:S05]  /*6690*/  @P2 BRA `(.L_x_159) ;  /* 0x0000000000042947 */ /* 0x000fea0003800000 */
[----:B------:R1:W5:Y:S02]  /*66a0*/  LDG.E.U8 R5, desc[UR16][R12.64+0x38] ;  /* 0x000038100c057981 */ /* 0x000364000c1e1100 */
.L_x_159:
[----:B------:R-:W-:Y:S05]  /*66b0*/  BSYNC B1 ;  /* 0x0000000000017941 */ /* 0x000fea0003800000 */
.L_x_158:
        /* <DEDUP_REMOVED lines=12> */
.L_x_161:
[----:B------:R-:W-:Y:S05]  /*6780*/  BSYNC B1 ;  /* 0x0000000000017941 */ /* 0x000fea0003800000 */
.L_x_160:
[----:B------:R-:W-:Y:S05]  /*6790*/  @P1 BRA `(.L_x_162) ;  /* 0x0000001000301947 */ /* 0x000fea0003800000 */
[----:B-----5:R-:W-:-:S04]  /*67a0*/  LOP3.LUT R5, R5, 0xff, RZ, 0xc0, !PT ;  /* 0x000000ff05057812 */ /* 0x020fc800078ec0ff */
[----:B------:R-:W-:-:S05]  /*67b0*/  F2FP.F16.E4M3.UNPACK_B R5, R5 ;  /* 0x00000005ff05723e */ /* 0x000fca00020006ff */
[----:B------:R-:W-:-:S05]  /*67c0*/  HADD2.F32 R10, -RZ, R5.H0_H0 ;  /* 0x20000005ff0a7230 */ /* 0x000fca0000004100 */
[----:B------:R-:W-:-:S04]  /*67d0*/  FMUL R5, R10, R9 ;  /* 0x000000090a057220 */ /* 0x000fc80000400000 */
[----:B------:R-:W-:-:S05]  /*67e0*/  FFMA R5, R18, R8, R5 ;  /* 0x0000000812057223 */ /* 0x000fca0000000005 */
[----:B------:R-:W-:-:S05]  /*67f0*/  F2FP.SATFINITE.E4M3.F32.PACK_AB_MERGE_C R5, RZ, R5, RZ ;  /* 0x00000005ff05723e */ /* 0x000fca00048070ff */
[----:B------:R0:W-:Y:S01]  /*6800*/  STG.E.U8 desc[UR16][R6.64+0x39], R5 ;  /* 0x0000390506007986 */ /* 0x0001e2000c101110 */
[----:B------:R-:W-:Y:S05]  /*6810*/  BRA `(.L_x_162) ;  /* 0x0000001000107947 */ /* 0x000fea0003800000 */
.L_x_33:
[C---:B------:R-:W-:Y:S01]  /*6820*/  ISETP.GE.AND P0, PT, R34.reuse, 0x1, PT ;  /* 0x000000012200780c */ /* 0x040fe20003f06270 */
[-C--:B--2---:R-:W-:Y:S01]  /*6830*/  FMUL R145, R145, R8.reuse ;  /* 0x0000000891917220 */ /* 0x084fe20000400000 */
[----:B------:R-:W-:Y:S01]  /*6840*/  ISETP.GE.AND P2, PT, R34, 0x9, PT ;  /* 0x000000092200780c */ /* 0x000fe20003f46270 */
[-C--:B------:R-:W-:Y:S01]  /*6850*/  FMUL R140, R140, R8.reuse ;  /* 0x000000088c8c7220 */ /* 0x080fe20000400000 */
[----:B------:R-:W-:Y:S01]  /*6860*/  ISETP.LT.OR P1, PT, R33, 0x1, !P0 ;  /* 0x000000012100780c */ /* 0x000fe20004721670 */
[-C--:B------:R-:W-:Y:S01]  /*6870*/  FMUL R143, R143, R8.reuse ;  /* 0x000000088f8f7220 */ /* 0x080fe20000400000 */
[----:B------:R-:W-:Y:S01]  /*6880*/  F2FP.SATFINITE.E4M3.F32.PACK_AB_MERGE_C R145, RZ, R145, RZ ;  /* 0x00000091ff91723e */ /* 0x000fe200048070ff */
[-C--:B------:R-:W-:Y:S01]  /*6890*/  FMUL R138, R138, R8.reuse ;  /* 0x000000088a8a7220 */ /* 0x080fe20000400000 */
[----:B------:R-:W-:Y:S01]  /*68a0*/  ISETP.LT.OR P4, PT, R33, 0x2, !P0 ;  /* 0x000000022100780c */ /* 0x000fe20004781670 */
[-C--:B------:R-:W-:Y:S01]  /*68b0*/  FMUL R141, R141, R8.reuse ;  /* 0x000000088d8d7220 */ /* 0x080fe20000400000 */
[C---:B------:R-:W-:Y:S01]  /*68c0*/  ISETP.LT.OR P5, PT, R33.reuse, 0x1, !P2 ;  /* 0x000000012100780c */ /* 0x040fe200057a1670 */
[-C--:B------:R-:W-:Y:S01]  /*68d0*/  FMUL R136, R136, R8.reuse ;  /* 0x0000000888887220 */ /* 0x080fe20000400000 */
[----:B------:R-:W-:Y:S01]  /*68e0*/  ISETP.LT.OR P6, PT, R33, 0x2, !P2 ;  /* 0x000000022100780c */ /* 0x000fe200057c1670 */
[----:B------:R-:W-:Y:S01]  /*68f0*/  FMUL R139, R139, R8 ;  /* 0x000000088b8b7220 */ /* 0x000fe20000400000 */
[----:B------:R-:W-:Y:S01]  /*6900*/  F2FP.SATFINITE.E4M3.F32.PACK_AB_MERGE_C R5, RZ, R140, RZ ;  /* 0x0000008cff05723e */ /* 0x000fe200048070ff */
[-C--:B------:R-:W-:Y:S01]  /*6910*/  FMUL R134, R134, R8.reuse ;  /* 0x0000000886867220 */ /* 0x080fe20000400000 */
[----:B------:R-:W-:Y:S01]  /*6920*/  F2FP.SATFINITE.E4M3.F32.PACK_AB_MERGE_C R143, RZ, R143, RZ ;  /* 0x0000008fff8f723e */ /* 0x000fe200048070ff */
[----:B------:R-:W-:Y:S01]  /*6930*/  @!P1 STG.E.U8 desc[UR16][R14.64], R145 ;  /* 0x000000910e009986 */ /* 0x000fe2000c101110 */
[----:B------:R-:W-:Y:S01]  /*6940*/  ISETP.LT.OR P1, PT, R33, 0x9, !P0 ;  /* 0x000000092100780c */ /* 0x000fe20004721670 */
[----:B------:R-:W-:Y:S01]  /*6950*/  FMUL R137, R137, R8 ;  /* 0x0000000889897220 */ /* 0x000fe20000400000 */
[----:B------:R-:W-:Y:S01]  /*6960*/  F2FP.SATFINITE.E4M3.F32.PACK_AB_MERGE_C R25, RZ, R138, RZ ;  /* 0x0000008aff19723e */ /* 0x000fe200048070ff */
[----:B------:R0:W-:Y:S01]  /*6970*/  @!P4 STG.E.U8 desc[UR16][R14.64+0x1], R5 ;  /* 0x000001050e00c986 */ /* 0x0001e2000c101110 */
[----:B------:R-:W-:Y:S01]  /*6980*/  F2FP.SATFINITE.E4M3.F32.PACK_AB_MERGE_C R141, RZ, R141, RZ ;  /* 0x0000008dff8d723e */ /* 0x000fe200048070ff */
[-C--:B------:R-:W-:Y:S01]  /*6990*/  FMUL R132, R132, R8.reuse ;  /* 0x0000000884847220 */ /* 0x080fe20000400000 */
[C---:B------:R-:W-:Y:S01]  /*69a0*/  ISETP.LT.OR P4, PT, R33.reuse, 0xa, !P0 ;  /* 0x0000000a2100780c */ /* 0x040fe20004781670 */
[----:B------:R-:W-:Y:S01]  /*69b0*/  @!P5 STG.E.U8 desc[UR16][R12.64], R143 ;  /* 0x0000008f0c00d986 */ /* 0x000fe2000c101110 */
[----:B------:R-:W-:Y:S01]  /*69c0*/  ISETP.LT.OR P5, PT, R33, 0x9, !P2 ;  /* 0x000000092100780c */ /* 0x000fe200057a1670 */
[-C--:B------:R-:W-:Y:S01]  /*69d0*/  FMUL R135, R135, R8.reuse ;  /* 0x0000000887877220 */ /* 0x080fe20000400000 */
[----:B------:R-:W-:Y:S01]  /*69e0*/  F2FP.SATFINITE.E4M3.F32.PACK_AB_MERGE_C R139, RZ, R139, RZ ;  /* 0x0000008bff8b723e */ /* 0x000fe200048070ff */
[----:B------:R1:W-:Y:S01]  /*69f0*/  @!P6 STG.E.U8 desc[UR16][R12.64+0x1], R25 ;  /* 0x000001190c00e986 */ /* 0x0003e2000c101110 */
[C---:B------:R-:W-:Y:S01]  /*6a00*/  ISETP.LT.OR P6, PT, R33.reuse, 0xa, !P2 ;  /* 0x0000000a2100780c */ /* 0x040fe200057c1670 */
[-C--:B------:R-:W-:Y:S01]  /*6a10*/  FMUL R130, R130, R8.reuse ;  /* 0x0000000882827220 */ /* 0x080fe20000400000 */
[----:B------:R-:W-:Y:S01]  /*6a20*/  F2FP.SATFINITE.E4M3.F32.PACK_AB_MERGE_C R137, RZ, R137, RZ ;  /* 0x00000089ff89723e */ /* 0x000fe200048070ff */
[----:B------:R-:W-:Y:S01]  /*6a30*/  @!P1 STG.E.U8 desc[UR16][R14.64+0x8], R141 ;  /* 0x0000088d0e009986 */ /* 0x000fe2000c101110 */
[----:B------:R-:W-:Y:S01]  /*6a40*/  ISETP.LT.OR P1, PT, R33, 0x11, !P0 ;  /* 0x000000112100780c */ /* 0x000fe20004721670 */
[----:B------:R-:W-:Y:S01]  /*6a50*/  FMUL R133, R133, R8 ;  /* 0x0000000885857220 */ /* 0x000fe20000400000 */
[----:B0-----:R-:W-:Y:S01]  /*6a60*/  F2FP.SATFINITE.E4M3.F32.PACK_AB_MERGE_C R5, RZ, R136, RZ ;  /* 0x00000088ff05723e */ /* 0x001fe200048070ff */
[-C--:B------:R-:W-:Y:S01]  /*6a70*/  FMUL R128, R128, R8.reuse ;  /* 0x0000000880807220 */ /* 0x080fe20000400000 */
[----:B------:R-:W-:Y:S01]  /*6a80*/  F2FP.SATFINITE.E4M3.F32.PACK_AB_MERGE_C R135, RZ, R135, RZ ;  /* 0x00000087ff87723e */ /* 0x000fe200048070ff */
[----:B------:R-:W-:Y:S01]  /*6a90*/  FMUL R131, R131, R8 ;  /* 0x0000000883837220 */ /* 0x000fe20000400000 */
[----:B------:R-:W-:Y:S01]  /*6aa0*/  F2FP.SATFINITE.E4M3.F32.PACK_AB_MERGE_C R133, RZ, R133, RZ ;  /* 0x00000085ff85723e */ /* 0x000fe200048070ff */
[----:B------:R0:W-:Y:S01]  /*6ab0*/  @!P4 STG.E.U8 desc[UR16][R14.64+0x9], R5 ;  /* 0x000009050e00c986 */ /* 0x0001e2000c101110 */
[----:B-1----:R-:W-:Y:S01]  /*6ac0*/  F2FP.SATFINITE.E4M3.F32.PACK_AB_MERGE_C R25, RZ, R134, RZ ;  /* 0x00000086ff19723e */ /* 0x002fe200048070ff */
        /* <DEDUP_REMOVED lines=15> */
[-C--:B------:R-:W-:Y:S01]  /*6bc0*/  FMUL R125, R125, R8.reuse ;  /* 0x000000087d7d7220 */ /* 0x080fe20000400000 */
[----:B------:R-:W-:Y:S01]  /*6bd0*/  FMUL R120, R120, R8 ;  /* 0x0000000878787220 */ /* 0x000fe20000400000 */
[----:B------:R-:W-:Y:S01]  /*6be0*/  F2FP.SATFINITE.E4M3.F32.PACK_AB_MERGE_C R127, RZ, R127, RZ ;  /* 0x0000007fff7f723e */ /* 0x000fe200048070ff */
[----:B------:R0:W-:Y:S01]  /*6bf0*/  @!P4 STG.E.U8 desc[UR16][R14.64+0x11], R5 ;  /* 0x000011050e00c986 */ /* 0x0001e2000c101110 */
[----:B-1----:R-:W-:Y:S01]  /*6c00*/  F2FP.SATFINITE.E4M3.F32.PACK_AB_MERGE_C R25, RZ, R130, RZ ;  /* 0x00000082ff19723e */ /* 0x002fe200048070ff */
[-C--:B------:R-:W-:Y:S01]  /*6c10*/  FMUL R123, R123, R8.reuse ;  /* 0x000000087b7b7220 */ /* 0x080fe20000400000 */
[C---:B------:R-:W-:Y:S01]  /*6c20*/  ISETP.LT.OR P4, PT, R33.reuse, 0x1a, !P0 ;  /* 0x0000001a2100780c */ /* 0x040fe20004781670 */
[----:B------:R-:W-:Y:S01]  /*6c30*/  @!P5 STG.E.U8 desc[UR16][R12.64+0x10], R135 ;  /* 0x000010870c00d986 */ /* 0x000fe2000c101110 */
[C---:B------:R-:W-:Y:S01]  /*6c40*/  ISETP.LT.OR P5, PT, R33.reuse, 0x19, !P2 ;  /* 0x000000192100780c */ /* 0x040fe200057a1670 */
[-C--:B------:R-:W-:Y:S01]  /*6c50*/  FMUL R118, R118, R8.reuse ;  /* 0x0000000876767220 */ /* 0x080fe20000400000 */
[----:B------:R-:W-:Y:S01]  /*6c60*/  F2FP.SATFINITE.E4M3.F32.PACK_AB_MERGE_C R125, RZ, R125, RZ ;  /* 0x0000007dff7d723e */ /* 0x000fe200048070ff */
[----:B------:R1:W-:Y:S01]  /*6c70*/  @!P6 STG.E.U8 desc[UR16][R12.64+0x11], R25 ;  /* 0x000011190c00e986 */ /* 0x0003e2000c101110 */
[----:B------:R-:W-:Y:S01]  /*6c80*/  ISETP.LT.OR P6, PT, R33, 0x1a, !P2 ;  /* 0x0000001a2100780c */ /* 0x000fe200057c1670 */
        /* <DEDUP_REMOVED lines=8> */
[-C--:B------:R-:W-:Y:S01]  /*6d10*/  FMUL R114, R114, R8.reuse ;  /* 0x0000000872727220 */ /* 0x080fe20000400000 */
[----:B------:R-:W-:Y:S01]  /*6d20*/  FMUL R112, R112, R8 ;  /* 0x0000000870707220 */ /* 0x000fe20000400000 */
[----:B-1----:R-:W-:Y:S01]  /*6d30*/  F2FP.SATFINITE.E4M3.F32.PACK_AB_MERGE_C R25, RZ, R126, RZ ;  /* 0x0000007eff19723e */ /* 0x002fe200048070ff */
[----:B------:R0:W-:Y:S01]  /*6d40*/  @!P4 STG.E.U8 desc[UR16][R14.64+0x19], R5 ;  /* 0x000019050e00c986 */ /* 0x0001e2000c101110 */
[----:B------:R-:W-:Y:S01]  /*6d50*/  ISETP.LT.OR P4, PT, R33, 0x22, !P0 ;  /* 0x000000222100780c */ /* 0x000fe20004781670 */
[-C--:B------:R-:W-:Y:S01]  /*6d60*/  FMUL R117, R117, R8.reuse ;  /* 0x0000000875757220 */ /* 0x080fe20000400000 */
[----:B------:R-:W-:Y:S01]  /*6d70*/  F2FP.SATFINITE.E4M3.F32.PACK_AB_MERGE_C R119, RZ, R119, RZ ;  /* 0x00000077ff77723e */ /* 0x000fe200048070ff */
[----:B------:R-:W-:Y:S01]  /*6d80*/  @!P5 STG.E.U8 desc[UR16][R12.64+0x18], R131 ;  /* 0x000018830c00d986 */ /* 0x000fe2000c101110 */
[----:B------:R-:W-:Y:S01]  /*6d90*/  ISETP.LT.OR P5, PT, R33, 0x21, !P2 ;  /* 0x000000212100780c */ /* 0x000fe200057a1670 */
[----:B------:R-:W-:Y:S01]  /*6da0*/  FMUL R115, R115, R8 ;  /* 0x0000000873737220 */ /* 0x000fe20000400000 */
[----:B------:R-:W-:Y:S01]  /*6db0*/  F2FP.SATFINITE.E4M3.F32.PACK_AB_MERGE_C R27, RZ, R112, RZ ;  /* 0x00000070ff1b723e */ /* 0x000fe200048070ff */
[----:B------:R1:W-:Y:S01]  /*6dc0*/  @!P6 STG.E.U8 desc[UR16][R12.64+0x19], R25 ;  /* 0x000019190c00e986 */ /* 0x0003e2000c101110 */
[----:B------:R-:W-:Y:S01]  /*6dd0*/  ISETP.LT.OR P6, PT, R33, 0x22, !P2 ;  /* 0x000000222100780c */ /* 0x000fe200057c1670 */
[-C--:B------:R-:W-:Y:S01]  /*6de0*/  FMUL R110, R110, R8.reuse ;  /* 0x000000086e6e7220 */ /* 0x080fe20000400000 */
[-C--:B------:R-:W-:Y:S01]  /*6df0*/  FMUL R113, R113, R8.reuse ;  /* 0x0000000871717220 */ /* 0x080fe20000400000 */
        /* <DEDUP_REMOVED lines=39> */
[-C--:B------:R-:W-:Y:S01]  /*7070*/  FMUL R101, R101, R8.reuse ;  /* 0x0000000865657220 */ /* 0x080fe20000400000 */
[----:B------:R-:W-:Y:S01]  /*7080*/  @!P1 STG.E.U8 desc[UR16][R14.64+0x30], R121 ;  /* 0x000030790e009986 */ /* 0x000fe2000c101110 */
[----:B------:R-:W-:Y:S01]  /*7090*/  ISETP.LT.OR P1, PT, R33, 0x39, !P0 ;  /* 0x000000392100780c */ /* 0x000fe20004721670 */
[-C--:B------:R-:W-:Y:S01]  /*70a0*/  FMUL R99, R99, R8.reuse ;  /* 0x0000000863637220 */ /* 0x080fe20000400000 */
[----:B------:R-:W-:Y:S01]  /*70b0*/  ISETP.LT.OR P0, PT, R33, 0x3a, !P0 ;  /* 0x0000003a2100780c */ /* 0x000fe20004701670 */
[----:B------:R-:W-:Y:S01]  /*70c0*/  FMUL R94, R94, R8 ;  /* 0x000000085e5e7220 */ /* 0x000fe20000400000 */
[----:B0-----:R-:W-:Y:S01]  /*70d0*/  F2FP.SATFINITE.E4M3.F32.PACK_AB_MERGE_C R5, RZ, R116, RZ ;  /* 0x00000074ff05723e */ /* 0x001fe200048070ff */
[-C--:B------:R-:W-:Y:S01]  /*70e0*/  FMUL R92, R92, R8.reuse ;  /* 0x000000085c5c7220 */ /* 0x080fe20000400000 */
[----:B------:R-:W-:Y:S01]  /*70f0*/  F2FP.SATFINITE.E4M3.F32.PACK_AB_MERGE_C R103, RZ, R103, RZ ;  /* 0x00000067ff67723e */ /* 0x000fe200048070ff */
[----:B------:R-:W-:Y:S01]  /*7100*/  FMUL R95, R95, R8 ;  /* 0x000000085f5f7220 */ /* 0x000fe20000400000 */
[----:B-1----:R-:W-:Y:S01]  /*7110*/  F2FP.SATFINITE.E4M3.F32.PACK_AB_MERGE_C R25, RZ, R114, RZ ;  /* 0x00000072ff19723e */ /* 0x002fe200048070ff */
[----:B------:R0:W-:Y:S01]  /*7120*/  @!P4 STG.E.U8 desc[UR16][R14.64+0x31], R5 ;  /* 0x000031050e00c986 */ /* 0x0001e2000c101110 */
[----:B------:R-:W-:Y:S01]  /*7130*/  ISETP.LT.OR P4, PT, R33, 0x39, !P2 ;  /* 0x000000392100780c */ /* 0x000fe20005781670 */
[-C--:B------:R-:W-:Y:S01]  /*7140*/  FMUL R97, R97, R8.reuse ;  /* 0x0000000861617220 */ /* 0x080fe20000400000 */
[----:B------:R-:W-:Y:S01]  /*7150*/  ISETP.LT.OR P2, PT, R33, 0x3a, !P2 ;  /* 0x0000003a2100780c */ /* 0x000fe20005741670 */
[----:B------:R-:W-:Y:S01]  /*7160*/  @!P5 STG.E.U8 desc[UR16][R12.64+0x30], R119 ;  /* 0x000030770c00d986 */ /* 0x000fe2000c101110 */
[----:B------:R-:W-:Y:S01]  /*7170*/  F2FP.SATFINITE.E4M3.F32.PACK_AB_MERGE_C R101, RZ, R101, RZ ;  /* 0x00000065ff65723e */ /* 0x000fe200048070ff */
[-C--:B------:R-:W-:Y:S01]  /*7180*/  FMUL R90, R90, R8.reuse ;  /* 0x000000085a5a7220 */ /* 0x080fe20000400000 */
[----:B------:R-:W-:Y:S01]  /*7190*/  F2FP.SATFINITE.E4M3.F32.PACK_AB_MERGE_C R99, RZ, R99, RZ ;  /* 0x00000063ff63723e */ /* 0x000fe200048070ff */
[----:B------:R-:W-:Y:S01]  /*71a0*/  @!P6 STG.E.U8 desc[UR16][R12.64+0x31], R25 ;  /* 0x000031190c00e986 */ /* 0x000fe2000c101110 */
[----:B------:R-:W-:Y:S01]  /*71b0*/  F2FP.SATFINITE.E4M3.F32.PACK_AB_MERGE_C R95, RZ, R95, RZ ;  /* 0x0000005fff5f723e */ /* 0x000fe200048070ff */
[-C--:B------:R-:W-:Y:S01]  /*71c0*/  FMUL R22, R22, R8.reuse ;  /* 0x0000000816167220 */ /* 0x080fe20000400000 */
[-C--:B------:R-:W-:Y:S01]  /*71d0*/  FMUL R93, R93, R8.reuse ;  /* 0x000000085d5d7220 */ /* 0x080fe20000400000 */
[----:B------:R-:W-:Y:S01]  /*71e0*/  @!P0 STG.E.U8 desc[UR16][R14.64+0x39], R27 ;  /* 0x0000391b0e008986 */ /* 0x000fe2000c101110 */
[----:B------:R-:W-:Y:S01]  /*71f0*/  ISETP.GE.AND P0, PT, R34, 0x81, PT ;  /* 0x000000812200780c */ /* 0x000fe20003f06270 */
[----:B------:R-:W-:Y:S01]  /*7200*/  FMUL R91, R91, R8 ;  /* 0x000000085b5b7220 */ /* 0x000fe20000400000 */
[----:B0-----:R-:W-:Y:S01]  /*7210*/  F2FP.SATFINITE.E4M3.F32.PACK_AB_MERGE_C R5, RZ, R110, RZ ;  /* 0x0000006eff05723e */ /* 0x001fe200048070ff */
[----:B------:R0:W-:Y:S01]  /*7220*/  @!P1 STG.E.U8 desc[UR16][R14.64+0x38], R117 ;  /* 0x000038750e009986 */ /* 0x0001e2000c101110 */
[C---:B------:R-:W-:Y:S01]  /*7230*/  ISETP.LT.OR P6, PT, R33.reuse, 0x1, !P0 ;  /* 0x000000012100780c */ /* 0x040fe200047c1670 */
[-C--:B------:R-:W-:Y:S01]  /*7240*/  FMUL R88, R88, R8.reuse ;  /* 0x0000000858587220 */ /* 0x080fe20000400000 */
[----:B------:R-:W-:Y:S01]  /*7250*/  ISETP.LT.OR P5, PT, R33, 0x2, !P0 ;  /* 0x000000022100780c */ /* 0x000fe200047a1670 */
[----:B------:R-:W-:Y:S01]  /*7260*/  @!P4 STG.E.U8 desc[UR16][R12.64+0x38], R115 ;  /* 0x000038730c00c986 */ /* 0x000fe2000c101110 */
[----:B------:R-:W-:Y:S01]  /*7270*/  ISETP.GE.AND P1, PT, R34, 0x89, PT ;  /* 0x000000892200780c */ /* 0x000fe20003f26270 */
[-C--:B------:R-:W-:Y:S01]  /*7280*/  FMUL R21, R21, R8.reuse ;  /* 0x0000000815157220 */ /* 0x080fe20000400000 */
[----:B------:R-:W-:Y:S01]  /*7290*/  F2FP.SATFINITE.E4M3.F32.PACK_AB_MERGE_C R97, RZ, R97, RZ ;  /* 0x00000061ff61723e */ /* 0x000fe200048070ff */
[----:B------:R1:W-:Y:S01]  /*72a0*/  @!P2 STG.E.U8 desc[UR16][R12.64+0x39], R5 ;  /* 0x000039050c00a986 */ /* 0x0003e2000c101110 */
[----:B------:R-:W-:Y:S01]  /*72b0*/  ISETP.LT.OR P4, PT, R33, 0x1, !P1 ;  /* 0x000000012100780c */ /* 0x000fe20004f81670 */
[-C--:B------:R-:W-:Y:S01]  /*72c0*/  FMUL R89, R89, R8.reuse ;  /* 0x0000000859597220 */ /* 0x080fe20000400000 */
[----:B------:R-:W-:Y:S01]  /*72d0*/  ISETP.LT.OR P2, PT, R33, 0xa, !P0 ;  /* 0x0000000a2100780c */ /* 0x000fe20004741670 */
[----:B------:R-:W-:Y:S01]  /*72e0*/  FMUL R23, R23, R8 ;  /* 0x0000000817177220 */ /* 0x000fe20000400000 */
[----:B0-----:R-:W-:Y:S01]  /*72f0*/  F2FP.SATFINITE.E4M3.F32.PACK_AB_MERGE_C R15, RZ, R108, RZ ;  /* 0x0000006cff0f723e */ /* 0x001fe200048070ff */
[----:B------:R-:W-:Y:S01]  /*7300*/  @!P6 STG.E.U8 desc[UR16][R10.64], R113 ;  /* 0x000000710a00e986 */ /* 0x000fe2000c101110 */
[C---:B------:R-:W-:Y:S01]  /*7310*/  ISETP.LT.OR P6, PT, R33.reuse, 0x2, !P1 ;  /* 0x000000022100780c */ /* 0x040fe20004fc1670 */
[-C--:B------:R-:W-:Y:S01]  /*7320*/  FMUL R20, R20, R8.reuse ;  /* 0x0000000814147220 */ /* 0x080fe20000400000 */
[----:B------:R-:W-:Y:S01]  /*7330*/  F2FP.SATFINITE.E4M3.F32.PACK_AB_MERGE_C R93, RZ, R93, RZ ;  /* 0x0000005dff5d723e */ /* 0x000fe200048070ff */
[----:B------:R-:W-:Y:S01]  /*7340*/  @!P5 STG.E.U8 desc[UR16][R10.64+0x1], R15 ;  /* 0x0000010f0a00d986 */ /* 0x000fe2000c101110 */
[----:B------:R-:W-:Y:S01]  /*7350*/  ISETP.LT.OR P5, PT, R33, 0x9, !P0 ;  /* 0x000000092100780c */ /* 0x000fe200047a1670 */
[----:B------:R-:W-:Y:S01]  /*7360*/  FMUL R17, R17, R8 ;  /* 0x0000000811117220 */ /* 0x000fe20000400000 */
[----:B-1----:R-:W-:Y:S01]  /*7370*/  F2FP.SATFINITE.E4M3.F32.PACK_AB_MERGE_C R5, RZ, R106, RZ ;  /* 0x0000006aff05723e */ /* 0x002fe200048070ff */
[----:B------:R-:W-:Y:S01]  /*7380*/  @!P4 STG.E.U8 desc[UR16][R6.64], R111 ;  /* 0x0000006f0600c986 */ /* 0x000fe2000c101110 */
[----:B------:R-:W-:Y:S01]  /*7390*/  F2FP.SATFINITE.E4M3.F32.PACK_AB_MERGE_C R13, RZ, R104, RZ ;  /* 0x00000068ff0d723e */ /* 0x000fe200048070ff */
[-C--:B------:R-:W-:Y:S01]  /*73a0*/  FMUL R16, R16, R8.reuse ;  /* 0x0000000810107220 */ /* 0x080fe20000400000 */
[----:B------:R-:W-:Y:S01]  /*73b0*/  ISETP.LT.OR P4, PT, R33, 0x9, !P1 ;  /* 0x000000092100780c */ /* 0x000fe20004f81670 */
[-C--:B------:R-:W-:Y:S01]  /*73c0*/  FMUL R19, R19, R8.reuse ;  /* 0x0000000813137220 */ /* 0x080fe20000400000 */
[----:B------:R-:W-:Y:S01]  /*73d0*/  F2FP.SATFINITE.E4M3.F32.PACK_AB_MERGE_C R91, RZ, R91, RZ ;  /* 0x0000005bff5b723e */ /* 0x000fe200048070ff */
[----:B------:R0:W-:Y:S01]  /*73e0*/  @!P6 STG.E.U8 desc[UR16][R6.64+0x1], R5 ;  /* 0x000001050600e986 */ /* 0x0001e2000c101110 */
[C---:B------:R-:W-:Y:S01]  /*73f0*/  ISETP.LT.OR P6, PT, R33.reuse, 0xa, !P1 ;  /* 0x0000000a2100780c */ /* 0x040fe20004fc1670 */
[----:B------:R-:W-:Y:S01]  /*7400*/  FMUL R18, R18, R8 ;  /* 0x0000000812127220 */ /* 0x000fe20000400000 */
[----:B------:R-:W-:Y:S01]  /*7410*/  F2FP.SATFINITE.E4M3.F32.PACK_AB_MERGE_C R21, RZ, R21, RZ ;  /* 0x00000015ff15723e */ /* 0x000fe200048070ff */
[----:B------:R1:W-:Y:S01]  /*7420*/  @!P2 STG.E.U8 desc[UR16][R10.64+0x9], R13 ;  /* 0x0000090d0a00a986 */ /* 0x0003e2000c101110 */
[----:B------:R-:W-:-:S02]  /*7430*/  ISETP.LT.OR P2, PT, R33, 0x12, !P0 ;  /* 0x000000122100780c */ /* 0x000fc40004741670 */
[----:B------:R-:W-:Y:S01]  /*7440*/  F2FP.SATFINITE.E4M3.F32.PACK_AB_MERGE_C R89, RZ, R89, RZ ;  /* 0x00000059ff59723e */ /* 0x000fe200048070ff */
[----:B------:R-:W-:Y:S01]  /*7450*/  @!P5 STG.E.U8 desc[UR16][R10.64+0x8], R107 ;  /* 0x0000086b0a00d986 */ /* 0x000fe2000c101110 */
[C---:B------:R-:W-:Y:S02]  /*7460*/  ISETP.LT.OR P5, PT, R33.reuse, 0x11, !P0 ;  /* 0x000000112100780c */ /* 0x040fe400047a1670 */
[----:B------:R-:W-:Y:S01]  /*7470*/  F2FP.SATFINITE.E4M3.F32.PACK_AB_MERGE_C R23, RZ, R23, RZ ;  /* 0x00000017ff17723e */ /* 0x000fe200048070ff */
[----:B------:R-:W-:Y:S01]  /*7480*/  @!P4 STG.E.U8 desc[UR16][R6.64+0x8], R109 ;  /* 0x0000086d0600c986 */ /* 0x000fe2000c101110 */
[----:B0-----:R-:W-:Y:S02]  /*7490*/  F2FP.SATFINITE.E4M3.F32.PACK_AB_MERGE_C R5, RZ, R102, RZ ;  /* 0x00000066ff05723e */ /* 0x001fe400048070ff */
[C---:B------:R-:W-:Y:S02]  /*74a0*/  ISETP.LT.OR P4, PT, R33.reuse, 0x11, !P1 ;  /* 0x000000112100780c */ /* 0x040fe40004f81670 */
[----:B-1----:R-:W-:Y:S01]  /*74b0*/  F2FP.SATFINITE.E4M3.F32.PACK_AB_MERGE_C R13, RZ, R98, RZ ;  /* 0x00000062ff0d723e */ /* 0x002fe200048070ff */
[----:B------:R0:W-:Y:S01]  /*74c0*/  @!P6 STG.E.U8 desc[UR16][R6.64+0x9], R5 ;  /* 0x000009050600e986 */ /* 0x0001e2000c101110 */
[----:B------:R-:W-:-:S02]  /*74d0*/  ISETP.LT.OR P6, PT, R33, 0x12, !P1 ;  /* 0x000000122100780c */ /* 0x000fc40004fc1670 */
[----:B------:R-:W-:Y:S01]  /*74e0*/  F2FP.SATFINITE.E4M3.F32.PACK_AB_MERGE_C R17, RZ, R17, RZ ;  /* 0x00000011ff11723e */ /* 0x000fe200048070ff */
[----:B------:R1:W-:Y:S01]  /*74f0*/  @!P2 STG.E.U8 desc[UR16][R10.64+0x11], R13 ;  /* 0x0000110d0a00a986 */ /* 0x0003e2000c101110 */
[C---:B------:R-:W-:Y:S02]  /*7500*/  ISETP.LT.OR P2, PT, R33.reuse, 0x1a, !P0 ;  /* 0x0000001a2100780c */ /* 0x040fe40004741670 */
[----:B------:R-:W-:Y:S01]  /*7510*/  F2FP.SATFINITE.E4M3.F32.PACK_AB_MERGE_C R19, RZ, R19, RZ ;  /* 0x00000013ff13723e */ /* 0x000fe200048070ff */
[----:B------:R-:W-:Y:S01]  /*7520*/  @!P5 STG.E.U8 desc[UR16][R10.64+0x10], R105 ;  /* 0x000010690a00d986 */ /* 0x000fe2000c101110 */
[----:B------:R-:W-:Y:S02]  /*7530*/  ISETP.LT.OR P5, PT, R33, 0x19, !P0 ;  /* 0x000000192100780c */ /* 0x000fe400047a1670 */
[----:B------:R-:W-:Y:S01]  /*7540*/  F2FP.SATFINITE.E4M3.F32.PACK_AB_MERGE_C R15, RZ, R18, RZ ;  /* 0x00000012ff0f723e */ /* 0x000fe200048070ff */
[----:B------:R-:W-:Y:S01]  /*7550*/  @!P4 STG.E.U8 desc[UR16][R6.64+0x10], R103 ;  /* 0x000010670600c986 */ /* 0x000fe2000c101110 */
[----:B0-----:R-:W-:-:S02]  /*7560*/  F2FP.SATFINITE.E4M3.F32.PACK_AB_MERGE_C R5, RZ, R100, RZ ;  /* 0x00000064ff05723e */ /* 0x001fc400048070ff */
[C---:B------:R-:W-:Y:S02]  /*7570*/  ISETP.LT.OR P4, PT, R33.reuse, 0x19, !P1 ;  /* 0x000000192100780c */ /* 0x040fe40004f81670 */
[----:B-1----:R-:W-:Y:S01]  /*7580*/  F2FP.SATFINITE.E4M3.F32.PACK_AB_MERGE_C R13, RZ, R96, RZ ;  /* 0x00000060ff0d723e */ /* 0x002fe200048070ff */
[----:B------:R0:W-:Y:S01]  /*7590*/  @!P6 STG.E.U8 desc[UR16][R6.64+0x11], R5 ;  /* 0x000011050600e986 */ /* 0x0001e2000c101110 */
[----:B------:R-:W-:-:S03]  /*75a0*/  ISETP.LT.OR P6, PT, R33, 0x1a, !P1 ;  /* 0x0000001a2100780c */ /* 0x000fc60004fc1670 */
[----:B------:R1:W-:Y:S01]  /*75b0*/  @!P2 STG.E.U8 desc[UR16][R10.64+0x19], R13 ;  /* 0x0000190d0a00a986 */ /* 0x0003e2000c101110 */
[----:B------:R-:W-:-:S03]  /*75c0*/  ISETP.LT.OR P2, PT, R33, 0x22, !P0 ;  /* 0x000000222100780c */ /* 0x000fc60004741670 */
[----:B------:R-:W-:Y:S01]  /*75d0*/  @!P5 STG.E.U8 desc[UR16][R10.64+0x18], R101 ;  /* 0x000018650a00d986 */ /* 0x000fe2000c101110 */
[C---:B------:R-:W-:Y:S02]  /*75e0*/  ISETP.LT.OR P5, PT, R33.reuse, 0x21, !P0 ;  /* 0x000000212100780c */ /* 0x040fe400047a1670 */
[----:B0-----:R-:W-:Y:S01]  /*75f0*/  F2FP.SATFINITE.E4M3.F32.PACK_AB_MERGE_C R5, RZ, R94, RZ ;  /* 0x0000005eff05723e */ /* 0x001fe200048070ff */
[----:B------:R-:W-:Y:S01]  /*7600*/  @!P4 STG.E.U8 desc[UR16][R6.64+0x18], R99 ;  /* 0x000018630600c986 */ /* 0x000fe2000c101110 */
        /* <DEDUP_REMOVED lines=25> */
[C---:B------:R-:W-:Y:S02]  /*77a0*/  ISETP.LT.OR P2, PT, R33.reuse, 0x39, !P0 ;  /* 0x000000392100780c */ /* 0x040fe40004741670 */
[C---:B------:R-:W-:Y:S01]  /*77b0*/  ISETP.LT.OR P0, PT, R33.reuse, 0x3a, !P0 ;  /* 0x0000003a2100780c */ /* 0x040fe20004701670 */
[----:B------:R1:W-:Y:S01]  /*77c0*/  @!P5 STG.E.U8 desc[UR16][R10.64+0x30], R89 ;  /* 0x000030590a00d986 */ /* 0x0003e2000c101110 */
[C---:B------:R-:W-:Y:S02]  /*77d0*/  ISETP.LT.OR P5, PT, R33.reuse, 0x39, !P1 ;  /* 0x000000392100780c */ /* 0x040fe40004fa1670 */
[----:B------:R-:W-:Y:S01]  /*77e0*/  ISETP.LT.OR P1, PT, R33, 0x3a, !P1 ;  /* 0x0000003a2100780c */ /* 0x000fe20004f21670 */
[----:B------:R1:W-:Y:S01]  /*77f0*/  @!P4 STG.E.U8 desc[UR16][R6.64+0x30], R23 ;  /* 0x000030170600c986 */ /* 0x0003e2000c101110 */
[----:B0-----:R-:W-:-:S05]  /*7800*/  F2FP.SATFINITE.E4M3.F32.PACK_AB_MERGE_C R5, RZ, R20, RZ ;  /* 0x00000014ff05723e */ /* 0x001fca00048070ff */
[----:B------:R1:W-:Y:S04]  /*7810*/  @!P6 STG.E.U8 desc[UR16][R6.64+0x31], R5 ;  /* 0x000031050600e986 */ /* 0x0003e8000c101110 */
[----:B------:R1:W-:Y:S04]  /*7820*/  @!P2 STG.E.U8 desc[UR16][R10.64+0x38], R17 ;  /* 0x000038110a00a986 */ /* 0x0003e8000c101110 */
[----:B------:R1:W-:Y:S04]  /*7830*/  @!P0 STG.E.U8 desc[UR16][R10.64+0x39], R13 ;  /* 0x0000390d0a008986 */ /* 0x0003e8000c101110 */
[----:B------:R1:W-:Y:S04]  /*7840*/  @!P5 STG.E.U8 desc[UR16][R6.64+0x38], R19 ;  /* 0x000038130600d986 */ /* 0x0003e8000c101110 */
[----:B------:R1:W-:Y:S02]  /*7850*/  @!P1 STG.E.U8 desc[UR16][R6.64+0x39], R15 ;  /* 0x0000390f06009986 */ /* 0x0003e4000c101110 */
.L_x_162:
[----:B------:R-:W-:Y:S05]  /*7860*/  BSYNC B0 ;  /* 0x0000000000007941 */ /* 0x000fea0003800000 */
.L_x_32:
[----:B------:R-:W-:Y:S01]  /*7870*/  ULDC UR6, c[0x0][0xc] ;  /* 0x0000030000067ab9 */ /* 0x000fe20000000800 */
[----:B------:R-:W-:Y:S01]  /*7880*/  ULDC UR7, c[0x0][0x10] ;  /* 0x0000040000077ab9 */ /* 0x000fe20000000800 */
[----:B01---5:R-:W0:Y:S01]  /*7890*/  LDC R5, c[0x0][0x14] ;  /* 0x00000500ff057b82 */ /* 0x023e220000000800 */
[----:B------:R-:W-:Y:S01]  /*78a0*/  UIMAD.WIDE.U32 UR6, UR6, UR7, URZ ;  /* 0x00000007060672a5 */ /* 0x000fe2000f8e003f */
[----:B------:R-:W-:Y:S01]  /*78b0*/  PRMT R6, RZ, 0x7610, R6 ;  /* 0x00007610ff067816 */ /* 0x000fe20000000006 */
[----:B------:R-:W-:-:S04]  /*78c0*/  IMAD.MOV.U32 R7, RZ, RZ, -0x1 ;  /* 0xffffffffff077424 */ /* 0x000fc800078e00ff */
[----:B0-----:R-:W-:-:S04]  /*78d0*/  IMAD.WIDE.U32 R2, R5, UR6, R2 ;  /* 0x0000000605027c25 */ /* 0x001fc8000f8e0002 */
[----:B------:R-:W-:Y:S01]  /*78e0*/  IMAD R5, R5, UR7, RZ ;  /* 0x0000000705057c24 */ /* 0x000fe2000f8e02ff */
[----:B------:R-:W-:Y:S02]  /*78f0*/  ULDC.64 UR6, c[0x0][0x650] ;  /* 0x0001940000067ab9 */ /* 0x000fe40000000a00 */
[----:B------:R-:W-:Y:S01]  /*7900*/  ISETP.GE.U32.AND P0, PT, R2, UR6, PT ;  /* 0x0000000602007c0c */ /* 0x000fe2000bf06070 */
[----:B------:R-:W-:Y:S02]  /*7910*/  IMAD.IADD R3, R3, 0x1, R5 ;  /* 0x0000000103037824 */ /* 0x000fe400078e0205 */
[----:B------:R-:W-:-:S03]  /*7920*/  IMAD.MOV.U32 R5, RZ, RZ, -0x1 ;  /* 0xffffffffff057424 */ /* 0x000fc600078e00ff */
[----:B------:R-:W-:-:S13]  /*7930*/  ISETP.GE.U32.AND.EX P0, PT, R3, UR7, PT, P0 ;  /* 0x0000000703007c0c */ /* 0x000fda000bf06100 */
[----:B------:R-:W-:Y:S05]  /*7940*/  @P0 BRA `(.L_x_163) ;  /* 0x0000000400600947 */ /* 0x000fea0003800000 */
[----:B------:R-:W0:Y:S01]  /*7950*/  S2R R20, SR_CTAID.X ;  /* 0x0000000000147919 */ /* 0x000e220000002500 */
[----:B------:R-:W1:Y:S01]  /*7960*/  LDC.64 R14, c[0x0][0x628] ;  /* 0x00018a00ff0e7b82 */ /* 0x000e620000000a00 */
[----:B------:R-:W-:Y:S01]  /*7970*/  ULDC UR6, c[0x0][0x150] ;  /* 0x0000540000067ab9 */ /* 0x000fe20000000800 */
[----:B--234-:R-:W-:Y:S01]  /*7980*/  IMAD.MOV.U32 R12, RZ, RZ, R2 ;  /* 0x000000ffff0c7224 */ /* 0x01cfe200078e0002 */
[----:B------:R-:W2:Y:S01]  /*7990*/  S2R R22, SR_CTAID.Y ;  /* 0x0000000000167919 */ /* 0x000ea20000002600 */
[----:B------:R-:W-:-:S04]  /*79a0*/  IMAD.MOV.U32 R13, RZ, RZ, R3 ;  /* 0x000000ffff0d7224 */ /* 0x000fc800078e0003 */
[----:B------:R-:W3:Y:S08]  /*79b0*/  LDC R23, c[0x0][0x144] ;  /* 0x00005100ff177b82 */ /* 0x000ef00000000800 */
[----:B------:R-:W4:Y:S08]  /*79c0*/  LDC R16, c[0x0][0x630] ;  /* 0x00018c00ff107b82 */ /* 0x000f300000000800 */
[----:B------:R-:W2:Y:S01]  /*79d0*/  LDC.64 R18, c[0x0][0x620] ;  /* 0x00018800ff127b82 */ /* 0x000ea20000000a00 */
[----:B-1----:R-:W-:-:S04]  /*79e0*/  ISETP.NE.U32.AND P0, PT, R14, RZ, PT ;  /* 0x000000ff0e00720c */ /* 0x002fc80003f05070 */
[----:B------:R-:W-:Y:S02]  /*79f0*/  ISETP.NE.AND.EX P0, PT, R15, RZ, PT, P0 ;  /* 0x000000ff0f00720c */ /* 0x000fe40003f05300 */
[----:B0-----:R-:W-:-:S05]  /*7a00*/  I2FP.F32.U32 R5, R20 ;  /* 0x0000001400057245 */ /* 0x001fca0000201000 */
[----:B------:R-:W-:-:S04]  /*7a10*/  FMUL R5, R5, UR6 ;  /* 0x0000000605057c20 */ /* 0x000fc80008400000 */
[----:B------:R0:W1:Y:S02]  /*7a20*/  F2I.U32.TRUNC.NTZ R21, R5 ;  /* 0x0000000500157305 */ /* 0x000064000020f000 */
[----:B---34-:R-:W-:Y:S05]  /*7a30*/  @!P0 BRA `(.L_x_164) ;  /* 0x0000000000288947 */ /* 0x018fea0003800000 */
[----:B0-----:R-:W0:Y:S02]  /*7a40*/  LDC R5, c[0x0][0x634] ;  /* 0x00018d00ff057b82 */ /* 0x001e240000000800 */
        /* <DEDUP_REMOVED lines=9> */
.L_x_164:
[-CC-:B------:R-:W-:Y:S01]  /*7ae0*/  SHF.R.U64 R17, R12, R16.reuse, R13.reuse ;  /* 0x000000100c117219 */ /* 0x180fe2000000120d */
[----:B------:R-:W3:Y:S01]  /*7af0*/  LDC.64 R28, c[0x0][0x640] ;  /* 0x00019000ff1c7b82 */ /* 0x000ee20000000a00 */
[----:B0-----:R-:W-:Y:S01]  /*7b00*/  SHF.R.U32.HI R5, RZ, R16, R13 ;  /* 0x00000010ff057219 */ /* 0x001fe2000001160d */
[----:B-1----:R-:W-:Y:S01]  /*7b10*/  IMAD.MOV R21, RZ, RZ, -R21 ;  /* 0x000000ffff157224 */ /* 0x002fe200078e0a15 */
[----:B------:R-:W-:Y:S01]  /*7b20*/  IADD3 R11, P0, RZ, -R17, RZ ;  /* 0x80000011ff0b7210 */ /* 0x000fe20007f1e0ff */
[----:B------:R-:W-:Y:S02]  /*7b30*/  ULDC UR6, c[0x0][0x154] ;  /* 0x0000550000067ab9 */ /* 0x000fe40000000800 */
[----:B------:R-:W-:Y:S02]  /*7b40*/  IMAD R23, R23, R21, R20 ;  /* 0x0000001517177224 */ /* 0x000fe400078e0214 */
[----:B------:R-:W0:Y:S01]  /*7b50*/  LDC R12, c[0x0][0x618] ;  /* 0x00018600ff0c7b82 */ /* 0x000e220000000800 */
[----:B------:R-:W-:-:S02]  /*7b60*/  IMAD.X R5, RZ, RZ, ~R5, P0 ;  /* 0x000000ffff057224 */ /* 0x000fc400000e0e05 */
[----:B--2---:R-:W-:-:S04]  /*7b70*/  IMAD.WIDE.U32 R6, R11, R18, R2 ;  /* 0x000000120b067225 */ /* 0x004fc800078e0002 */
[----:B------:R-:W-:Y:S01]  /*7b80*/  IMAD R10, R5, R18, RZ ;  /* 0x00000012050a7224 */ /* 0x000fe200078e02ff */
[----:B------:R-:W1:Y:S03]  /*7b90*/  LDC R24, c[0x0][0x608] ;  /* 0x00018200ff187b82 */ /* 0x000e660000000800 */
[----:B------:R-:W-:Y:S02]  /*7ba0*/  IMAD R5, R11, R19, R10 ;  /* 0x000000130b057224 */ /* 0x000fe400078e020a */
[----:B------:R-:W-:Y:S02]  /*7bb0*/  IMAD.MOV.U32 R11, RZ, RZ, 0x1 ;  /* 0x00000001ff0b7424 */ /* 0x000fe400078e00ff */
[----:B------:R-:W-:Y:S01]  /*7bc0*/  IMAD.IADD R5, R7, 0x1, R5 ;  /* 0x0000000107057824 */ /* 0x000fe200078e0205 */
[----:B------:R-:W2:Y:S01]  /*7bd0*/  LDC R26, c[0x0][0x658] ;  /* 0x00019600ff1a7b82 */ /* 0x000ea20000000800 */
[----:B------:R-:W-:-:S02]  /*7be0*/  I2FP.F32.U32 R7, R22 ;  /* 0x0000001600077245 */ /* 0x000fc40000201000 */
[----:B---3--:R-:W-:-:S03]  /*7bf0*/  ISETP.NE.U32.AND P0, PT, R28, RZ, PT ;  /* 0x000000ff1c00720c */ /* 0x008fc60003f05070 */
[----:B------:R-:W-:Y:S01]  /*7c00*/  FMUL R10, R7, UR6 ;  /* 0x00000006070a7c20 */ /* 0x000fe20008400000 */
[----:B------:R-:W-:Y:S01]  /*7c10*/  ISETP.NE.AND.EX P0, PT, R29, RZ, PT, P0 ;  /* 0x000000ff1d00720c */ /* 0x000fe20003f05300 */
[----:B------:R-:W3:Y:S01]  /*7c20*/  LDC R21, c[0x0][0x148] ;  /* 0x00005200ff157b82 */ /* 0x000ee20000000800 */
[-CC-:B0-----:R-:W-:Y:S01]  /*7c30*/  SHF.R.U64 R16, R6, R12.reuse, R5.reuse ;  /* 0x0000000c06107219 */ /* 0x181fe20000001205 */
[----:B------:R0:W4:Y:S01]  /*7c40*/  F2I.U32.TRUNC.NTZ R18, R10 ;  /* 0x0000000a00127305 */ /* 0x000122000020f000 */
[----:B------:R-:W-:Y:S01]  /*7c50*/  SHF.R.U32.HI R5, RZ, R12, R5 ;  /* 0x0000000cff057219 */ /* 0x000fe20000011605 */
[----:B------:R-:W-:-:S04]  /*7c60*/  IMAD.MOV.U32 R7, RZ, RZ, -0x1 ;  /* 0xffffffffff077424 */ /* 0x000fc800078e00ff */
[----:B------:R-:W0:Y:S01]  /*7c70*/  LDC R20, c[0x0][0x600] ;  /* 0x00018000ff147b82 */ /* 0x000e220000000800 */
[-CC-:B-1----:R-:W-:Y:S02]  /*7c80*/  SHF.R.U64 R14, R16, R24.reuse, R5.reuse ;  /* 0x00000018100e7219 */ /* 0x182fe40000001205 */
[----:B------:R-:W-:-:S05]  /*7c90*/  SHF.R.U32.HI R5, RZ, R24, R5 ;  /* 0x00000018ff057219 */ /* 0x000fca0000011605 */
[----:B------:R-:W1:Y:S01]  /*7ca0*/  LDC R27, c[0x0][0x648] ;  /* 0x00019200ff1b7b82 */ /* 0x000e620000000800 */
[-C--:B--2---:R-:W-:Y:S02]  /*7cb0*/  SHF.L.U32 R6, R7, R26.reuse, RZ ;  /* 0x0000001a07067219 */ /* 0x084fe400000006ff */
[-CC-:B------:R-:W-:Y:S02]  /*7cc0*/  SHF.R.U64 R19, R14, R26.reuse, R5.reuse ;  /* 0x0000001a0e137219 */ /* 0x180fe40000001205 */
[----:B------:R-:W-:Y:S02]  /*7cd0*/  SHF.R.U32.HI R7, RZ, R26, R5 ;  /* 0x0000001aff077219 */ /* 0x000fe40000011605 */
[----:B------:R-:W-:Y:S01]  /*7ce0*/  LOP3.LUT R25, RZ, R6, RZ, 0x33, !PT ;  /* 0x00000006ff197212 */ /* 0x000fe200078e33ff */
[----:B------:R-:W2:Y:S01]  /*7cf0*/  LDC R30, c[0x0][0x638] ;  /* 0x00018e00ff1e7b82 */ /* 0x000ea20000000800 */
[----:B------:R-:W-:Y:S01]  /*7d00*/  SHF.L.U32 R26, R11, R26, RZ ;  /* 0x0000001a0b1a7219 */ /* 0x000fe200000006ff */
[----:B------:R-:W-:-:S06]  /*7d10*/  IMAD.MOV.U32 R6, RZ, RZ, R19 ;  /* 0x000000ffff067224 */ /* 0x000fcc00078e0013 */
[----:B------:R-:W0:Y:S01]  /*7d20*/  LDC R31, c[0x0][0x610] ;  /* 0x00018400ff1f7b82 */ /* 0x000e220000000800 */
[----:B----4-:R-:W-:Y:S05]  /*7d30*/  @!P0 BRA `(.L_x_165) ;  /* 0x0000000000288947 */ /* 0x010fea0003800000 */
[----:B------:R-:W4:Y:S02]  /*7d40*/  LDC R6, c[0x0][0x64c] ;  /* 0x00019300ff067b82 */ /* 0x000f240000000800 */
[----:B----4-:R-:W-:-:S05]  /*7d50*/  IADD3 R5, P0, R19, R6, RZ ;  /* 0x0000000613057210 */ /* 0x010fca0007f1e0ff */
[----:B------:R-:W-:-:S04]  /*7d60*/  IMAD.X R15, RZ, RZ, R7, P0 ;  /* 0x000000ffff0f7224 */ /* 0x000fc800000e0607 */
[----:B------:R-:W-:-:S04]  /*7d70*/  IMAD.WIDE.U32 R6, R15, R28, RZ ;  /* 0x0000001c0f067225 */ /* 0x000fc800078e00ff */
[----:B0-----:R-:W-:-:S04]  /*7d80*/  IMAD.WIDE.U32 R10, P0, R5, R29, R6 ;  /* 0x0000001d050a7225 */ /* 0x001fc80007800006 */
[----:B------:R-:W-:-:S04]  /*7d90*/  IMAD.WIDE.U32 R6, R5, R28, RZ ;  /* 0x0000001c05067225 */ /* 0x000fc800078e00ff */
[----:B------:R-:W-:Y:S01]  /*7da0*/  IMAD.X R13, RZ, RZ, RZ, P0 ;  /* 0x000000ffff0d7224 */ /* 0x000fe200000e06ff */
[----:B------:R-:W-:Y:S01]  /*7db0*/  IADD3 RZ, P0, R7, R10, RZ ;  /* 0x0000000a07ff7210 */ /* 0x000fe20007f1e0ff */
[----:B------:R-:W-:-:S04]  /*7dc0*/  IMAD.MOV.U32 R12, RZ, RZ, R11 ;  /* 0x000000ffff0c7224 */ /* 0x000fc800078e000b */
[----:B------:R-:W-:-:S08]  /*7dd0*/  IMAD.WIDE.U32.X R6, R15, R29, R12, P0 ;  /* 0x0000001d0f067225 */ /* 0x000fd000000e040c */
.L_x_165:
[----:B-1----:R-:W-:Y:S01]  /*7de0*/  SHF.R.U64 R5, R6, R27, R7 ;  /* 0x0000001b06057219 */ /* 0x002fe20000001207 */
[----:B0-----:R-:W-:Y:S01]  /*7df0*/  VIADD R7, R20, 0xffffffff ;  /* 0xffffffff14077836 */ /* 0x001fe20000000000 */
[----:B------:R-:W-:Y:S01]  /*7e00*/  LOP3.LUT R32, R14, R25, RZ, 0xc0, !PT ;  /* 0x000000190e207212 */ /* 0x000fe200078ec0ff */
[----:B------:R-:W-:Y:S02]  /*7e10*/  IMAD.MOV R18, RZ, RZ, -R18 ;  /* 0x000000ffff127224 */ /* 0x000fe400078e0a12 */
[----:B------:R-:W-:Y:S01]  /*7e20*/  IMAD.MOV R6, RZ, RZ, -R5 ;  /* 0x000000ffff067224 */ /* 0x000fe200078e0a05 */
[----:B------:R-:W-:Y:S01]  /*7e30*/  LOP3.LUT R16, R16, R7, RZ, 0xc0, !PT ;  /* 0x0000000710107212 */ /* 0x000fe200078ec0ff */
[----:B------:R-:W-:Y:S02]  /*7e40*/  IMAD R32, R26, R5, R32 ;  /* 0x000000051a207224 */ /* 0x000fe400078e0220 */
[----:B---3--:R-:W-:Y:S02]  /*7e50*/  @P3 IMAD R23, R21, R18, R22 ;  /* 0x0000001215173224 */ /* 0x008fe400078e0216 */
[----:B--2---:R-:W-:-:S02]  /*7e60*/  IMAD R5, R6, R30, R19 ;  /* 0x0000001e06057224 */ /* 0x004fc400078e0213 */
[----:B------:R-:W-:Y:S02]  /*7e70*/  IMAD R32, R32, R31, R23 ;  /* 0x0000001f20207224 */ /* 0x000fe400078e0217 */
[----:B------:R-:W-:Y:S02]  /*7e80*/  IMAD R5, R5, R20, R16 ;  /* 0x0000001405057224 */ /* 0x000fe400078e0210 */
[----:B------:R-:W-:-:S03]  /*7e90*/  IMAD.MOV.U32 R6, RZ, RZ, 0x1 ;  /* 0x00000001ff067424 */ /* 0x000fc600078e00ff */
[----:B------:R-:W-:Y:S02]  /*7ea0*/  SEL R7, R5, R32, !P3 ;  /* 0x0000002005077207 */ /* 0x000fe40005800000 */
[----:B------:R-:W-:Y:S01]  /*7eb0*/  SEL R32, R32, R5, !P3 ;  /* 0x0000000520207207 */ /* 0x000fe20005800000 */
[----:B------:R-:W-:-:S07]  /*7ec0*/  IMAD.MOV.U32 R5, RZ, RZ, R17 ;  /* 0x000000ffff057224 */ /* 0x000fce00078e0011 */
.L_x_163:
[----:B------:R-:W-:Y:S01]  /*7ed0*/  LOP3.LUT P0, RZ, R6, 0xff, RZ, 0xc0, !PT ;  /* 0x000000ff06ff7812 */ /* 0x000fe2000780c0ff */
[----:B------:R-:W-:-:S12]  /*7ee0*/  IMAD.MOV.U32 R6, RZ, RZ, R32 ;  /* 0x000000ffff067224 */ /* 0x000fd800078e0020 */
[----:B------:R-:W-:Y:S05]  /*7ef0*/  @P0 BRA `(.L_x_166) ;  /* 0xffffff9000a40947 */ /* 0x000fea000383ffff */
[----:B------:R-:W-:Y:S05]  /*7f00*/  EXIT ;  /* 0x000000000000794d */ /* 0x000fea0003800000 */
.L_x_4:
[----:B0-----:R-:W-:Y:S01]  /*7f10*/  ULDC.64 UR4, c[0x0][0x650] ;  /* 0x0001940000047ab9 */ /* 0x001fe20000000a00 */
        /* <DEDUP_REMOVED lines=25> */
.L_x_168:
[--C-:B------:R-:W-:Y:S01]  /*80b0*/  SHF.R.U64 R16, R14, R18, R15.reuse ;  /* 0x000000120e107219 */ /* 0x100fe2000000120f */
[----:B------:R-:W0:Y:S01]  /*80c0*/  LDC R22, c[0x0][0x618] ;  /* 0x00018600ff167b82 */ /* 0x000e220000000800 */
[----:B------:R-:W-:Y:S01]  /*80d0*/  I2FP.F32.U32 R7, R8 ;  /* 0x0000000800077245 */ /* 0x000fe20000201000 */
[----:B------:R-:W-:Y:S01]  /*80e0*/  ULDC UR4, c[0x0][0x150] ;  /* 0x0000540000047ab9 */ /* 0x000fe20000000800 */
[----:B------:R-:W-:Y:S02]  /*80f0*/  SHF.R.U32.HI R6, RZ, R18, R15 ;  /* 0x00000012ff067219 */ /* 0x000fe4000001160f */
[----:B------:R-:W-:Y:S01]  /*8100*/  IADD3 R9, P0, RZ, -R16, RZ ;  /* 0x80000010ff097210 */ /* 0x000fe20007f1e0ff */
[----:B------:R-:W-:Y:S01]  /*8110*/  FMUL R13, R7, UR4 ;  /* 0x00000004070d7c20 */ /* 0x000fe20008400000 */
[----:B------:R-:W-:Y:S01]  /*8120*/  ULDC UR4, c[0x0][0x154] ;  /* 0x0000550000047ab9 */ /* 0x000fe20000000800 */
[----:B------:R-:W1:Y:S02]  /*8130*/  LDC.64 R24, c[0x0][0x640] ;  /* 0x00019000ff187b82 */ /* 0x000e640000000a00 */
[----:B------:R-:W-:-:S02]  /*8140*/  IMAD.X R11, RZ, RZ, ~R6, P0 ;  /* 0x000000ffff0b7224 */ /* 0x000fc400000e0e06 */
[----:B------:R-:W2:Y:S01]  /*8150*/  F2I.U32.TRUNC.NTZ R13, R13 ;  /* 0x0000000d000d7305 */ /* 0x000ea2000020f000 */
[----:B------:R-:W-:-:S03]  /*8160*/  IMAD.WIDE.U32 R6, R9, R20, R2 ;  /* 0x0000001409067225 */ /* 0x000fc600078e0002 */
[----:B------:R-:W3:Y:S01]  /*8170*/  LDC R15, c[0x0][0x144] ;  /* 0x00005100ff0f7b82 */ /* 0x000ee20000000800 */
[----:B------:R-:W-:-:S04]  /*8180*/  IMAD R12, R11, R20, RZ ;  /* 0x000000140b0c7224 */ /* 0x000fc800078e02ff */
[----:B------:R-:W-:Y:S02]  /*8190*/  IMAD R9, R9, R21, R12 ;  /* 0x0000001509097224 */ /* 0x000fe400078e020c */
[----:B------:R-:W-:Y:S01]  /*81a0*/  IMAD.MOV.U32 R12, RZ, RZ, -0x1 ;  /* 0xffffffffff0c7424 */ /* 0x000fe200078e00ff */
[----:B------:R-:W4:Y:S01]  /*81b0*/  LDC R18, c[0x0][0x608] ;  /* 0x00018200ff127b82 */ /* 0x000f220000000800 */
[----:B------:R-:W-:Y:S01]  /*81c0*/  IMAD.IADD R7, R7, 0x1, R9 ;  /* 0x0000000107077824 */ /* 0x000fe200078e0209 */
[----:B------:R-:W-:-:S04]  /*81d0*/  I2FP.F32.U32 R9, R10 ;  /* 0x0000000a00097245 */ /* 0x000fc80000201000 */
[-C--:B0-----:R-:W-:Y:S01]  /*81e0*/  SHF.R.U64 R14, R6, R22.reuse, R7 ;  /* 0x00000016060e7219 */ /* 0x081fe20000001207 */
[----:B--2---:R-:W-:Y:S01]  /*81f0*/  IMAD.MOV R6, RZ, RZ, -R13 ;  /* 0x000000ffff067224 */ /* 0x004fe200078e0a0d */
[----:B------:R-:W0:Y:S01]  /*8200*/  LDC R11, c[0x0][0x658] ;  /* 0x00019600ff0b7b82 */ /* 0x000e220000000800 */
[----:B-1----:R-:W-:Y:S01]  /*8210*/  ISETP.NE.U32.AND P0, PT, R24, RZ, PT ;  /* 0x000000ff1800720c */ /* 0x002fe20003f05070 */
[----:B------:R-:W-:Y:S01]  /*8220*/  FMUL R9, R9, UR4 ;  /* 0x0000000409097c20 */ /* 0x000fe20008400000 */
[----:B------:R-:W-:Y:S02]  /*8230*/  SHF.R.U32.HI R7, RZ, R22, R7 ;  /* 0x00000016ff077219 */ /* 0x000fe40000011607 */
[----:B------:R-:W-:-:S03]  /*8240*/  ISETP.NE.AND.EX P0, PT, R25, RZ, PT, P0 ;  /* 0x000000ff1900720c */ /* 0x000fc60003f05300 */
[----:B------:R-:W1:Y:S01]  /*8250*/  LDC R21, c[0x0][0x148] ;  /* 0x00005200ff157b82 */ /* 0x000e620000000800 */
[----:B---3--:R-:W-:Y:S02]  /*8260*/  IMAD R22, R15, R6, R8 ;  /* 0x000000060f167224 */ /* 0x008fe400078e0208 */
[----:B------:R-:W-:-:S05]  /*8270*/  IMAD.MOV.U32 R8, RZ, RZ, 0x1 ;  /* 0x00000001ff087424 */ /* 0x000fca00078e00ff */
[----:B------:R-:W2:Y:S01]  /*8280*/  LDC R20, c[0x0][0x600] ;  /* 0x00018000ff147b82 */ /* 0x000ea20000000800 */
[-CC-:B----4-:R-:W-:Y:S02]  /*8290*/  SHF.R.U64 R17, R14, R18.reuse, R7.reuse ;  /* 0x000000120e117219 */ /* 0x190fe40000001207 */
[----:B------:R-:W-:Y:S02]  /*82a0*/  SHF.R.U32.HI R6, RZ, R18, R7 ;  /* 0x00000012ff067219 */ /* 0x000fe40000011607 */
[----:B------:R3:W4:Y:S03]  /*82b0*/  F2I.U32.TRUNC.NTZ R18, R9 ;  /* 0x0000000900127305 */ /* 0x000726000020f000 */
[----:B------:R-:W1:Y:S01]  /*82c0*/  LDC R23, c[0x0][0x648] ;  /* 0x00019200ff177b82 */ /* 0x000e620000000800 */
[-C--:B0-----:R-:W-:Y:S02]  /*82d0*/  SHF.R.U64 R19, R17, R11.reuse, R6 ;  /* 0x0000000b11137219 */ /* 0x081fe40000001206 */
[----:B------:R-:W-:-:S02]  /*82e0*/  SHF.L.U32 R12, R12, R11, RZ ;  /* 0x0000000b0c0c7219 */ /* 0x000fc400000006ff */
[-C--:B------:R-:W-:Y:S01]  /*82f0*/  SHF.R.U32.HI R7, RZ, R11.reuse, R6 ;  /* 0x0000000bff077219 */ /* 0x080fe20000011606 */
[----:B------:R-:W-:Y:S01]  /*8300*/  IMAD.MOV.U32 R6, RZ, RZ, R19 ;  /* 0x000000ffff067224 */ /* 0x000fe200078e0013 */
[----:B------:R-:W-:Y:S01]  /*8310*/  SHF.L.U32 R27, R8, R11, RZ ;  /* 0x0000000b081b7219 */ /* 0x000fe200000006ff */
[----:B------:R-:W0:Y:S01]  /*8320*/  LDC R26, c[0x0][0x638] ;  /* 0x00018e00ff1a7b82 */ /* 0x000e220000000800 */
[----:B------:R-:W-:-:S07]  /*8330*/  LOP3.LUT R28, RZ, R12, RZ, 0x33, !PT ;  /* 0x0000000cff1c7212 */ /* 0x000fce00078e33ff */
[----:B------:R-:W0:Y:S01]  /*8340*/  LDC R29, c[0x0][0x610] ;  /* 0x00018400ff1d7b82 */ /* 0x000e220000000800 */
[----:B---34-:R-:W-:Y:S05]  /*8350*/  @!P0 BRA `(.L_x_169) ;  /* 0x0000000000288947 */ /* 0x018fea0003800000 */
        /* <DEDUP_REMOVED lines=10> */
.L_x_169:
[----:B-1----:R-:W-:Y:S01]  /*8400*/  SHF.R.U64 R7, R6, R23, R7 ;  /* 0x0000001706077219 */ /* 0x002fe20000001207 */
[----:B--2---:R-:W-:Y:S01]  /*8410*/  VIADD R9, R20, 0xffffffff ;  /* 0xffffffff14097836 */ /* 0x004fe20000000000 */
[----:B------:R-:W-:Y:S01]  /*8420*/  LOP3.LUT R6, R17, R28, RZ, 0xc0, !PT ;  /* 0x0000001c11067212 */ /* 0x000fe200078ec0ff */
[----:B------:R-:W-:Y:S02]  /*8430*/  IMAD.MOV R18, RZ, RZ, -R18 ;  /* 0x000000ffff127224 */ /* 0x000fe400078e0a12 */
[----:B------:R-:W-:Y:S02]  /*8440*/  IMAD.MOV R8, RZ, RZ, -R7 ;  /* 0x000000ffff087224 */ /* 0x000fe400078e0a07 */
[----:B------:R-:W-:Y:S01]  /*8450*/  IMAD R11, R27, R7, R6 ;  /* 0x000000071b0b7224 */ /* 0x000fe200078e0206 */
[----:B------:R-:W-:Y:S01]  /*8460*/  LOP3.LUT R7, R14, R9, RZ, 0xc0, !PT ;  /* 0x000000090e077212 */ /* 0x000fe200078ec0ff */
[----:B------:R-:W-:Y:S02]  /*8470*/  @P3 IMAD R22, R21, R18, R10 ;  /* 0x0000001215163224 */ /* 0x000fe400078e020a */
[----:B0-----:R-:W-:-:S02]  /*8480*/  IMAD R6, R8, R26, R19 ;  /* 0x0000001a08067224 */ /* 0x001fc400078e0213 */
[----:B------:R-:W-:Y:S02]  /*8490*/  IMAD R11, R11, R29, R22 ;  /* 0x0000001d0b0b7224 */ /* 0x000fe400078e0216 */
[----:B------:R-:W-:Y:S02]  /*84a0*/  IMAD R6, R6, R20, R7 ;  /* 0x0000001406067224 */ /* 0x000fe400078e0207 */
[----:B------:R-:W-:-:S03]  /*84b0*/  IMAD.MOV.U32 R8, RZ, RZ, 0x1 ;  /* 0x00000001ff087424 */ /* 0x000fc600078e00ff */
[----:B------:R-:W-:Y:S02]  /*84c0*/  SEL R14, R6, R11, !P3 ;  /* 0x0000000b060e7207 */ /* 0x000fe40005800000 */
[----:B------:R-:W-:Y:S01]  /*84d0*/  SEL R11, R11, R6, !P3 ;  /* 0x000000060b0b7207 */ /* 0x000fe20005800000 */
[----:B------:R-:W-:Y:S01]  /*84e0*/  IMAD.MOV.U32 R6, RZ, RZ, R16 ;  /* 0x000000ffff067224 */ /* 0x000fe200078e0010 */
[----:B------:R-:W-:-:S07]  /*84f0*/  PRMT R7, R8, 0x7610, R7 ;  /* 0x0000761008077816 */ /* 0x000fce0000000007 */
.L_x_167:
[----:B------:R-:W-:-:S08]  /*8500*/  NOP ;  /* 0x0000000000007918 */ /* 0x000fd00000000000 */
[----:B------:R-:W0:-:S00]  /*8510*/  USETMAXREG.DEALLOC.CTAPOOL 0x28 ;  /* 0x00000028000079c8 */ /* 0x000e0000080e0500 */
[----:B0-----:R-:W-:-:S13]  /*8520*/  ISETP.NE.AND P0, PT, R5, RZ, PT ;  /* 0x000000ff0500720c */ /* 0x001fda0003f05270 */
[----:B------:R-:W-:Y:S05]  /*8530*/  @P0 EXIT ;  /* 0x000000000000094d */ /* 0x000fea0003800000 */
[----:B------:R-:W-:Y:S01]  /*8540*/  LOP3.LUT P0, RZ, R7, 0xff, RZ, 0xc0, !PT ;  /* 0x000000ff07ff7812 */ /* 0x000fe2000780c0ff */
[----:B------:R-:W-:Y:S02]  /*8550*/  IMAD.MOV.U32 R5, RZ, RZ, 0x1 ;  /* 0x00000001ff057424 */ /* 0x000fe400078e00ff */
[----:B------:R-:W-:-:S10]  /*8560*/  IMAD.MOV.U32 R13, RZ, RZ, RZ ;  /* 0x000000ffff0d7224 */ /* 0x000fd400078e00ff */
[----:B------:R-:W-:Y:S05]  /*8570*/  @!P0 BRA `(.L_x_170) ;  /* 0x0000000c00308947 */ /* 0x000fea0003800000 */
[----:B------:R-:W0:Y:S01]  /*8580*/  LDC R5, c[0x0][0x28c] ;  /* 0x0000a300ff057b82 */ /* 0x000e220000000800 */
[----:B------:R-:W-:Y:S01]  /*8590*/  ULDC UR5, c[0x0][0x600] ;  /* 0x0001800000057ab9 */ /* 0x000fe20000000800 */
[----:B------:R-:W-:Y:S01]  /*85a0*/  ULDC UR4, c[0x0][0xc] ;  /* 0x0000030000047ab9 */ /* 0x000fe20000000800 */
[----:B------:R-:W-:Y:S01]  /*85b0*/  UIADD3 UR16, UR5, -0x1, URZ ;  /* 0xffffffff05107890 */ /* 0x000fe2000fffe03f */
[C---:B------:R-:W-:Y:S01]  /*85c0*/  LOP3.LUT P2, RZ, R0.reuse, 0x7f, RZ, 0xc0, !PT ;  /* 0x0000007f00ff7812 */ /* 0x040fe2000784c0ff */
[----:B------:R-:W-:Y:S01]  /*85d0*/  ULDC UR6, c[0x0][0x658] ;  /* 0x0001960000067ab9 */ /* 0x000fe20000000800 */
[----:B------:R-:W-:Y:S01]  /*85e0*/  ULDC UR5, c[0x0][0x10] ;  /* 0x0000040000057ab9 */ /* 0x000fe20000000800 */
[----:B------:R-:W-:Y:S01]  /*85f0*/  UMOV UR7, 0xffffffff ;  /* 0xffffffff00077882 */ /* 0x000fe20000000000 */
[----:B------:R-:W-:Y:S01]  /*8600*/  UMOV UR8, 0x1 ;  /* 0x0000000100087882 */ /* 0x000fe20000000000 */
[----:B------:R-:W-:Y:S01]  /*8610*/  UIMAD.WIDE.U32 UR4, UR4, UR5, URZ ;  /* 0x00000005040472a5 */ /* 0x000fe2000f8e003f */
[----:B------:R-:W-:Y:S01]  /*8620*/  LOP3.LUT P0, RZ, R0, 0x1f, RZ, 0xc0, !PT ;  /* 0x0000001f00ff7812 */ /* 0x000fe2000780c0ff */
[----:B------:R-:W-:Y:S01]  /*8630*/  USHF.L.U32 UR7, UR7, UR6, URZ ;  /* 0x0000000607077299 */ /* 0x000fe2000800063f */
[----:B------:R-:W-:Y:S01]  /*8640*/  BSSY B0, `(.L_x_170) ;  /* 0x00000bf000007945 */ /* 0x000fe20003800000 */
[----:B------:R-:W-:Y:S01]  /*8650*/  USHF.L.U32 UR18, UR8, UR6, URZ ;  /* 0x0000000608127299 */ /* 0x000fe2000800063f */
[----:B------:R-:W-:Y:S01]  /*8660*/  IMAD.MOV.U32 R15, RZ, RZ, 0x1 ;  /* 0x00000001ff0f7424 */ /* 0x000fe200078e00ff */
[----:B------:R-:W-:Y:S01]  /*8670*/  LOP3.LUT R16, R4, 0x2, RZ, 0xfc, !PT ;  /* 0x0000000204107812 */ /* 0x000fe200078efcff */
[----:B------:R-:W-:Y:S01]  /*8680*/  ULDC UR6, c[0x0][0x14] ;  /* 0x0000050000067ab9 */ /* 0x000fe20000000800 */
[----:B------:R-:W-:Y:S01]  /*8690*/  PLOP3.LUT P0, PT, P0, P2, PT, 0x8a, 0x0 ;  /* 0x000000000000781c */ /* 0x000fe20000705172 */
[----:B------:R-:W-:Y:S01]  /*86a0*/  UIMAD.WIDE.U32 UR20, UR4, UR6, URZ ;  /* 0x00000006041472a5 */ /* 0x000fe2000f8e003f */
[----:B------:R-:W-:Y:S01]  /*86b0*/  IMAD.MOV.U32 R13, RZ, RZ, RZ ;  /* 0x000000ffff0d7224 */ /* 0x000fe200078e00ff */
[----:B------:R-:W-:-:S02]  /*86c0*/  UIMAD UR13, UR5, UR6, URZ ;  /* 0x00000006050d72a4 */ /* 0x000fc4000f8e023f */
[----:B------:R-:W-:Y:S01]  /*86d0*/  ULOP3.LUT UR17, URZ, UR7, URZ, 0x33, !UPT ;  /* 0x000000073f117292 */ /* 0x000fe2000f8e333f */
[----:B0-----:R-:W-:Y:S01]  /*86e0*/  VIADD R5, R5, 0x1f ;  /* 0x0000001f05057836 */ /* 0x001fe20000000000 */
[----:B------:R-:W-:Y:S01]  /*86f0*/  UIADD3 UR13, UR21, UR13, URZ ;  /* 0x0000000d150d7290 */ /* 0x000fe2000fffe03f */
[----:B------:R-:W-:-:S03]  /*8700*/  ULDC.64 UR22, c[0x0][0x198] ;  /* 0x0000660000167ab9 */ /* 0x000fc60000000a00 */
[----:B------:R-:W-:-:S04]  /*8710*/  SHF.R.S32.HI R8, RZ, 0x1f, R5 ;  /* 0x0000001fff087819 */ /* 0x000fc80000011405 */
[----:B------:R-:W-:Y:S01]  /*8720*/  LEA.HI R8, R8, R5, RZ, 0x5 ;  /* 0x0000000508087211 */ /* 0x000fe200078f28ff */
[----:B------:R-:W-:-:S03]  /*8730*/  IMAD.MOV.U32 R5, RZ, RZ, 0x1 ;  /* 0x00000001ff057424 */ /* 0x000fc600078e00ff */
[----:B------:R-:W-:-:S05]  /*8740*/  SHF.R.S32.HI R12, RZ, 0x5, R8 ;  /* 0x00000005ff0c7819 */ /* 0x000fca0000011408 */
[----:B------:R-:W-:-:S07]  /*8750*/  VIADD R0, R12, 0x1 ;  /* 0x000000010c007836 */ /* 0x000fce0000000000 */
.L_x_182:
[----:B------:R-:W-:-:S03]  /*8760*/  UMOV UR4, 0xffffffff ;  /* 0xffffffff00047882 */ /* 0x000fc60000000000 */
[----:B------:R-:W-:Y:S05]  /*8770*/  BRA.DIV UR4, `(.L_x_171) ;  /* 0x0000001a04287947 */ /* 0x000fea000b800000 */
[----:B------:R-:W-:-:S13]  /*8780*/  ELECT P1, URZ, PT ;  /* 0x00000000003f782f */ /* 0x000fda0003820000 */
.L_x_211:
[----:B------:R-:W0:Y:S01]  /*8790*/  LDC R7, c[0x0][0x28c] ;  /* 0x0000a300ff077b82 */ /* 0x000e220000000800 */
[----:B------:R-:W-:Y:S01]  /*87a0*/  BSSY B1, `(.L_x_172) ;  /* 0x0000037000017945 */ /* 0x000fe20003800000 */
[----:B0-----:R-:W-:-:S13]  /*87b0*/  ISETP.LT.OR P1, PT, R7, 0x1, !P1 ;  /* 0x000000010700780c */ /* 0x001fda0004f21670 */
[----:B------:R-:W-:Y:S05]  /*87c0*/  @P1 BRA `(.L_x_173) ;  /* 0x0000000000d01947 */ /* 0x000fea0003800000 */
[----:B------:R-:W-:Y:S02]  /*87d0*/  IMAD.SHL.U32 R14, R14, 0x40, RZ ;  /* 0x000000400e0e7824 */ /* 0x000fe400078e00ff */
[----:B------:R-:W-:Y:S02]  /*87e0*/  IMAD.SHL.U32 R17, R11, 0x100, RZ ;  /* 0x000001000b117824 */ /* 0x000fe400078e00ff */
[----:B------:R-:W-:Y:S02]  /*87f0*/  IMAD.MOV.U32 R20, RZ, RZ, RZ ;  /* 0x000000ffff147224 */ /* 0x000fe400078e00ff */
[----:B------:R-:W-:Y:S02]  /*8800*/  IMAD.MOV.U32 R7, RZ, RZ, R0 ;  /* 0x000000ffff077224 */ /* 0x000fe400078e0000 */
[----:B------:R-:W-:Y:S02]  /*8810*/  IMAD.MOV.U32 R8, RZ, RZ, R5 ;  /* 0x000000ffff087224 */ /* 0x000fe400078e0005 */
[----:B------:R-:W-:-:S07]  /*8820*/  IMAD.MOV.U32 R9, RZ, RZ, R13 ;  /* 0x000000ffff097224 */ /* 0x000fce00078e000d */
.L_x_177:
[----:B------:R-:W0:Y:S01]  /*8830*/  S2R R11, SR_CgaCtaId ;  /* 0x00000000000b7919 */ /* 0x000e220000008800 */
[----:B------:R-:W-:-:S04]  /*8840*/  MOV R10, 0x400 ;  /* 0x00000400000a7802 */ /* 0x000fc80000000f00 */
[----:B0-----:R-:W-:Y:S02]  /*8850*/  LEA R18, R11, R10, 0x18 ;  /* 0x0000000a0b127211 */ /* 0x001fe400078ec0ff */
[----:B------:R-:W-:Y:S01]  /*8860*/  SHF.L.U32 R10, R8, 0x1f, RZ ;  /* 0x0000001f080a7819 */ /* 0x000fe200000006ff */
[----:B------:R-:W0:Y:S02]  /*8870*/  @!P2 LDC R11, c[0x0][0x500] ;  /* 0x00014000ff0bab82 */ /* 0x000e240000000800 */
[----:B------:R-:W-:-:S04]  /*8880*/  IMAD R19, R9, 0x8, R18 ;  /* 0x0000000809137824 */ /* 0x000fc800078e0212 */
[----:B------:R-:W1:Y:S02]  /*8890*/  SYNCS.PHASECHK.TRANS64.TRYWAIT P1, [R19+URZ+0xb0], R10 ;  /* 0x0000b00a130075a7 */ /* 0x000e64000802017f */
[----:B-1----:R-:W-:Y:S05]  /*88a0*/  @!P1 BRA `(.L_x_174) ;  /* 0x0000001400fc9947 */ /* 0x002fea0003800000 */
.L_x_212:
[----:B-1----:R-:W-:Y:S01]  /*88b0*/  PRMT R10, R16, 0x9910, RZ ;  /* 0x00009910100a7816 */ /* 0x002fe200000000ff */
[----:B0-----:R0:W-:Y:S03]  /*88c0*/  @!P2 SYNCS.ARRIVE.TRANS64 RZ, [R19+URZ], R11 ;  /* 0x0000000b13ffa9a7 */ /* 0x0011e6000800003f */
[----:B------:R-:W-:-:S13]  /*88d0*/  ISETP.NE.AND P1, PT, R10, 0x2, PT ;  /* 0x000000020a00780c */ /* 0x000fda0003f25270 */
[----:B0-----:R-:W-:Y:S05]  /*88e0*/  @P1 BRA `(.L_x_175) ;  /* 0x0000000000041947 */ /* 0x001fea0003800000 */
[----:B------:R-:W-:Y:S01]  /*88f0*/  BPT.TRAP 0x1 ;  /* 0x000000040000795c */ /* 0x000fe20000300000 */
.L_x_175:
[----:B------:R-:W-:Y:S05]  /*8900*/  @P0 BRA `(.L_x_176) ;  /* 0x0000000000040947 */ /* 0x000fea0003800000 */
[----:B------:R-:W-:Y:S01]  /*8910*/  BPT.TRAP 0x1 ;  /* 0x000000040000795c */ /* 0x000fe20000300000 */
.L_x_176:
[--C-:B------:R-:W-:Y:S01]  /*8920*/  IMAD R10, R9, 0x2000, R18.reuse ;  /* 0x00002000090a7824 */ /* 0x100fe200078e0212 */
[----:B------:R-:W-:Y:S01]  /*8930*/  R2UR UR9, R19 ;  /* 0x00000000130972ca */ /* 0x000fe200000e0000 */
[----:B------:R-:W-:Y:S01]  /*8940*/  IMAD R18, R9, 0x800, R18 ;  /* 0x0000080009127824 */ /* 0x000fe200078e0212 */
[----:B------:R-:W-:Y:S01]  /*8950*/  UIADD3 UR4, UP0, UR22, 0xf0, URZ ;  /* 0x000000f016047890 */ /* 0x000fe2000ff1e03f */
[----:B------:R-:W-:Y:S01]  /*8960*/  VIADD R7, R7, 0xffffffff ;  /* 0xffffffff07077836 */ /* 0x000fe20000000000 */
[----:B------:R-:W-:Y:S01]  /*8970*/  R2UR UR5, R10 ;  /* 0x000000000a0572ca */ /* 0x000fe200000e0000 */
[----:B------:R-:W-:Y:S01]  /*8980*/  UIADD3 UR24, UP1, UR22, 0x1f0, URZ ;  /* 0x000001f016187890 */ /* 0x000fe2000ff3e03f */
[----:B------:R-:W-:Y:S01]  /*8990*/  R2UR UR8, R18 ;  /* 0x00000000120872ca */ /* 0x000fe200000e0000 */
[----:B------:R-:W-:Y:S01]  /*89a0*/  VIADD R9, R9, 0x1 ;  /* 0x0000000109097836 */ /* 0x000fe20000000000 */
[----:B------:R-:W-:Y:S01]  /*89b0*/  R2UR UR11, R17 ;  /* 0x00000000110b72ca */ /* 0x000fe200000e0000 */
[----:B------:R-:W-:Y:S01]  /*89c0*/  UIADD3.X UR25, URZ, UR23, URZ, UP1, !UPT ;  /* 0x000000173f197290 */ /* 0x000fe20008ffe43f */
[----:B------:R-:W-:Y:S01]  /*89d0*/  R2UR UR10, R20 ;  /* 0x00000000140a72ca */ /* 0x000fe200000e0000 */
[----:B------:R-:W-:Y:S01]  /*89e0*/  UMOV UR6, 0x0 ;  /* 0x0000000000067882 */ /* 0x000fe20000000000 */
[----:B------:R-:W-:Y:S01]  /*89f0*/  R2UR UR12, R6 ;  /* 0x00000000060c72ca */ /* 0x000fe200000e0000 */
[----:B------:R-:W-:Y:S01]  /*8a00*/  UMOV UR7, 0x10000000 ;  /* 0x1000000000077882 */ /* 0x000fe20000000000 */
[----:B------:R-:W-:Y:S01]  /*8a10*/  R2UR UR19, R14 ;  /* 0x000000000e1372ca */ /* 0x000fe200000e0000 */
[----:B------:R-:W-:Y:S01]  /*8a20*/  VIADD R20, R20, 0x20 ;  /* 0x0000002014147836 */ /* 0x000fe20000000000 */
[----:B------:R-:W-:Y:S01]  /*8a30*/  ISETP.GT.AND P4, PT, R7, 0x1, PT ;  /* 0x000000010700780c */ /* 0x000fe20003f84270 */
[----:B------:R-:W-:Y:S01]  /*8a40*/  UIADD3 UR14, UR5, 0x280, URZ ;  /* 0x00000280050e7890 */ /* 0x000fe2000fffe03f */
[----:B------:R-:W-:Y:S01]  /*8a50*/  ISETP.NE.AND P1, PT, R9, 0x16, PT ;  /* 0x000000160900780c */ /* 0x000fe20003f25270 */
[----:B------:R-:W-:-:S02]  /*8a60*/  UIADD3.X UR5, URZ, UR23, URZ, UP0, !UPT ;  /* 0x000000173f057290 */ /* 0x000fc400087fe43f */
[----:B------:R-:W-:Y:S01]  /*8a70*/  UIADD3 UR15, UR8, 0x2c280, URZ ;  /* 0x0002c280080f7890 */ /* 0x000fe2000fffe03f */
[----:B------:R-:W-:Y:S02]  /*8a80*/  SEL R11, RZ, 0x1, P1 ;  /* 0x00000001ff0b7807 */ /* 0x000fe40000800000 */
[----:B------:R-:W-:Y:S01]  /*8a90*/  UMOV UR8, UR14 ;  /* 0x0000000e00087c82 */ /* 0x000fe20008000000 */
[----:B------:R-:W-:Y:S02]  /*8aa0*/  SEL R9, R9, RZ, P1 ;  /* 0x000000ff09097207 */ /* 0x000fe40000800000 */
[----:B------:R-:W-:Y:S01]  /*8ab0*/  LOP3.LUT R8, R8, R11, RZ, 0x3c, !PT ;  /* 0x0000000b08087212 */ /* 0x000fe200078e3cff */
[----:B------:R0:W-:Y:S02]  /*8ac0*/  UTMALDG.3D [UR8], [UR4], desc[UR6] ;  /* 0x00000608040075b4 */ /* 0x0001e40008011000 */
[----:B0-----:R-:W-:Y:S01]  /*8ad0*/  UMOV UR8, UR15 ;  /* 0x0000000f00087c82 */ /* 0x001fe20008000000 */
[----:B------:R-:W-:-:S02]  /*8ae0*/  UMOV UR11, UR19 ;  /* 0x00000013000b7c82 */ /* 0x000fc40008000000 */
[----:B------:R0:W-:Y:S02]  /*8af0*/  UTMALDG.3D [UR8], [UR24], desc[UR6] ;  /* 0x00000608180075b4 */ /* 0x0001e40008011000 */
[----:B0-----:R-:W-:Y:S05]  /*8b00*/  @P4 BRA `(.L_x_177) ;  /* 0xfffffffc00484947 */ /* 0x001fea000383ffff */
.L_x_173:
[----:B------:R-:W-:Y:S05]  /*8b10*/  BSYNC B1 ;  /* 0x0000000000017941 */ /* 0x000fea0003800000 */
.L_x_172:
[----:B------:R-:W-:Y:S01]  /*8b20*/  LOP3.LUT P4, RZ, R15, 0xff, RZ, 0xc0, !PT ;  /* 0x000000ff0fff7812 */ /* 0x000fe2000788c0ff */
[----:B------:R-:W-:Y:S01]  /*8b30*/  IMAD.IADD R13, R12, 0x1, R13 ;  /* 0x000000010c0d7824 */ /* 0x000fe200078e020d */
[----:B------:R-:W-:Y:S01]  /*8b40*/  IADD3 R2, P5, R2, UR20, RZ ;  /* 0x0000001402027c10 */ /* 0x000fe2000ffbe0ff */
[----:B------:R-:W-:Y:S01]  /*8b50*/  ULDC.64 UR4, c[0x0][0x650] ;  /* 0x0001940000047ab9 */ /* 0x000fe20000000a00 */
[----:B------:R-:W-:Y:S01]  /*8b60*/  BSSY B1, `(.L_x_178) ;  /* 0x000006a000017945 */ /* 0x000fe20003800000 */
[----:B------:R-:W-:Y:S01]  /*8b70*/  IMAD.MOV.U32 R11, RZ, RZ, -0x1 ;  /* 0xffffffffff0b7424 */ /* 0x000fe200078e00ff */
[----:B------:R-:W-:Y:S01]  /*8b80*/  ISETP.GT.U32.AND P1, PT, R13, 0x15, PT ;  /* 0x000000150d00780c */ /* 0x000fe20003f24070 */
[----:B------:R-:W-:Y:S01]  /*8b90*/  IMAD.MOV.U32 R14, RZ, RZ, -0x1 ;  /* 0xffffffffff0e7424 */ /* 0x000fe200078e00ff */
[----:B------:R-:W-:Y:S02]  /*8ba0*/  IADD3.X R3, R3, UR13, RZ, P5, !PT ;  /* 0x0000000d03037c10 */ /* 0x000fe4000affe4ff */
[----:B------:R-:W-:-:S02]  /*8bb0*/  ISETP.LT.U32.AND P1, PT, R12, 0x16, P1 ;  /* 0x000000160c00780c */ /* 0x000fc40000f21070 */
[----:B------:R-:W-:Y:S01]  /*8bc0*/  PRMT R15, RZ, 0x7610, R15 ;  /* 0x00007610ff0f7816 */ /* 0x000fe2000000000f */
[----:B------:R-:W0:Y:S01]  /*8bd0*/  @P4 S2R R7, SR_CgaCtaId ;  /* 0x0000000000074919 */ /* 0x000e220000008800 */
[----:B------:R-:W-:-:S04]  /*8be0*/  @P4 MOV R6, 0x400 ;  /* 0x0000040000064802 */ /* 0x000fc80000000f00 */
[----:B0-----:R-:W-:Y:S01]  /*8bf0*/  @P4 LEA R8, R7, R6, 0x18 ;  /* 0x0000000607084211 */ /* 0x001fe200078ec0ff */
[----:B------:R-:W-:Y:S01]  /*8c00*/  IMAD.WIDE.U32 R6, R13, -0x45d1745d, RZ ;  /* 0xba2e8ba30d067825 */ /* 0x000fe200078e00ff */
[----:B------:R-:W-:Y:S02]  /*8c10*/  SEL R6, RZ, 0x1, !P1 ;  /* 0x00000001ff067807 */ /* 0x000fe40004800000 */
[----:B------:R-:W-:Y:S01]  /*8c20*/  ISETP.GE.U32.AND P1, PT, R2, UR4, PT ;  /* 0x0000000402007c0c */ /* 0x000fe2000bf26070 */
[----:B------:R0:W-:Y:S01]  /*8c30*/  @P4 SYNCS.ARRIVE.TRANS64.A1T0 RZ, [R8+URZ+0x178], RZ ;  /* 0x000178ff08ff49a7 */ /* 0x0001e2000810003f */
[----:B------:R-:W-:Y:S02]  /*8c40*/  ISETP.GE.U32.AND P4, PT, R12, 0x16, PT ;  /* 0x000000160c00780c */ /* 0x000fe40003f86070 */
[----:B------:R-:W-:Y:S02]  /*8c50*/  ISETP.GE.U32.AND.EX P1, PT, R3, UR5, PT, P1 ;  /* 0x0000000503007c0c */ /* 0x000fe4000bf26110 */
[----:B------:R-:W-:Y:S01]  /*8c60*/  LOP3.LUT R5, R5, R6, RZ, 0x3c, !PT ;  /* 0x0000000605057212 */ /* 0x000fe200078e3cff */
[----:B------:R-:W-:Y:S01]  /*8c70*/  IMAD.MOV.U32 R6, RZ, RZ, -0x1 ;  /* 0xffffffffff067424 */ /* 0x000fe200078e00ff */
[----:B0-----:R-:W-:-:S02]  /*8c80*/  SHF.R.U32.HI R8, RZ, 0x4, R7 ;  /* 0x00000004ff087819 */ /* 0x001fc40000011607 */
[----:B------:R-:W-:-:S03]  /*8c90*/  PRMT R7, RZ, 0x7610, R7 ;  /* 0x00007610ff077816 */ /* 0x000fc60000000007 */
[----:B------:R-:W-:Y:S02]  /*8ca0*/  IMAD R13, R8, -0x16, R13 ;  /* 0xffffffea080d7824 */ /* 0x000fe400078e020d */
[----:B------:R-:W-:Y:S02]  /*8cb0*/  @P4 LOP3.LUT R5, R5, 0x1, R8, 0x78, !PT ;  /* 0x0000000105054812 */ /* 0x000fe400078e7808 */
[----:B------:R-:W-:Y:S05]  /*8cc0*/  @P1 BRA `(.L_x_179) ;  /* 0x00000004004c1947 */ /* 0x000fea0003800000 */
[----:B------:R-:W-:Y:S01]  /*8cd0*/  ULDC.64 UR4, c[0x0][0x628] ;  /* 0x00018a0000047ab9 */ /* 0x000fe20000000a00 */
[----:B------:R-:W0:Y:S01]  /*8ce0*/  S2R R17, SR_CTAID.X ;  /* 0x0000000000117919 */ /* 0x000e220000002500 */
[----:B------:R-:W-:Y:S01]  /*8cf0*/  ISETP.NE.U32.AND P1, PT, RZ, UR4, PT ;  /* 0x00000004ff007c0c */ /* 0x000fe2000bf25070 */
[----:B------:R-:W-:Y:S01]  /*8d00*/  ULDC UR7, c[0x0][0x630] ;  /* 0x00018c0000077ab9 */ /* 0x000fe20000000800 */
[----:B------:R-:W-:Y:S01]  /*8d10*/  IMAD.MOV.U32 R6, RZ, RZ, R2 ;  /* 0x000000ffff067224 */ /* 0x000fe200078e0002 */
[----:B------:R-:W1:Y:S01]  /*8d20*/  S2R R14, SR_CTAID.Y ;  /* 0x00000000000e7919 */ /* 0x000e620000002600 */
[----:B------:R-:W-:Y:S01]  /*8d30*/  ISETP.NE.AND.EX P1, PT, RZ, UR5, PT, P1 ;  /* 0x00000005ff007c0c */ /* 0x000fe2000bf25310 */
[----:B------:R-:W-:-:S12]  /*8d40*/  IMAD.MOV.U32 R7, RZ, RZ, R3 ;  /* 0x000000ffff077224 */ /* 0x000fd800078e0003 */
[----:B------:R-:W-:Y:S05]  /*8d50*/  @!P1 BRA `(.L_x_180) ;  /* 0x0000000000289947 */ /* 0x000fea0003800000 */
[----:B------:R-:W-:Y:S02]  /*8d60*/  ULDC UR6, c[0x0][0x634] ;  /* 0x00018d0000067ab9 */ /* 0x000fe40000000800 */
[----:B------:R-:W-:-:S05]  /*8d70*/  IADD3 R11, P1, R2, UR6, RZ ;  /* 0x00000006020b7c10 */ /* 0x000fca000ff3e0ff */
[----:B------:R-:W-:-:S04]  /*8d80*/  IMAD.X R19, RZ, RZ, R3, P1 ;  /* 0x000000ffff137224 */ /* 0x000fc800008e0603 */
[----:B------:R-:W-:-:S04]  /*8d90*/  IMAD.WIDE.U32 R8, R19, UR4, RZ ;  /* 0x0000000413087c25 */ /* 0x000fc8000f8e00ff */
[----:B------:R-:W-:-:S04]  /*8da0*/  IMAD.WIDE.U32 R8, P1, R11, UR5, R8 ;  /* 0x000000050b087c25 */ /* 0x000fc8000f820008 */
[----:B------:R-:W-:-:S04]  /*8db0*/  IMAD.WIDE.U32 R10, R11, UR4, RZ ;  /* 0x000000040b0a7c25 */ /* 0x000fc8000f8e00ff */
[----:B------:R-:W-:Y:S01]  /*8dc0*/  IMAD.X R7, RZ, RZ, RZ, P1 ;  /* 0x000000ffff077224 */ /* 0x000fe200008e06ff */
[----:B------:R-:W-:Y:S01]  /*8dd0*/  IADD3 RZ, P1, R11, R8, RZ ;  /* 0x000000080bff7210 */ /* 0x000fe20007f3e0ff */
[----:B------:R-:W-:-:S04]  /*8de0*/  IMAD.MOV.U32 R6, RZ, RZ, R9 ;  /* 0x000000ffff067224 */ /* 0x000fc800078e0009 */
[----:B------:R-:W-:-:S08]  /*8df0*/  IMAD.WIDE.U32.X R6, R19, UR5, R6, P1 ;  /* 0x0000000513067c25 */ /* 0x000fd000088e0406 */
.L_x_180:
[--C-:B------:R-:W-:Y:S01]  /*8e00*/  SHF.R.U64 R10, R6, UR7, R7.reuse ;  /* 0x00000007060a7c19 */ /* 0x100fe20008001207 */
[----:B------:R-:W-:Y:S01]  /*8e10*/  ULDC.64 UR4, c[0x0][0x620] ;  /* 0x0001880000047ab9 */ /* 0x000fe20000000a00 */
[----:B------:R-:W-:Y:S01]  /*8e20*/  SHF.R.U32.HI R6, RZ, UR7, R7 ;  /* 0x00000007ff067c19 */ /* 0x000fe20008011607 */
[----:B------:R-:W2:Y:S01]  /*8e30*/  LDC R22, c[0x0][0x144] ;  /* 0x00005100ff167b82 */ /* 0x000ea20000000800 */
[----:B------:R-:W-:Y:S01]  /*8e40*/  IADD3 R9, P1, RZ, -R10, RZ ;  /* 0x8000000aff097210 */ /* 0x000fe20007f3e0ff */
[----:B------:R-:W-:Y:S01]  /*8e50*/  ULDC.64 UR8, c[0x0][0x640] ;  /* 0x0001900000087ab9 */ /* 0x000fe20000000a00 */
[----:B0-----:R-:W-:Y:S01]  /*8e60*/  I2FP.F32.U32 R11, R17 ;  /* 0x00000011000b7245 */ /* 0x001fe20000201000 */
[----:B------:R-:W-:Y:S02]  /*8e70*/  ULDC UR6, c[0x0][0x608] ;  /* 0x0001820000067ab9 */ /* 0x000fe40000000800 */
[----:B------:R-:W-:Y:S01]  /*8e80*/  IMAD.X R6, RZ, RZ, ~R6, P1 ;  /* 0x000000ffff067224 */ /* 0x000fe200008e0e06 */
[----:B------:R-:W-:Y:S01]  /*8e90*/  ISETP.NE.U32.AND P1, PT, RZ, UR8, PT ;  /* 0x00000008ff007c0c */ /* 0x000fe2000bf25070 */
[----:B------:R-:W0:Y:S02]  /*8ea0*/  LDC R19, c[0x0][0x148] ;  /* 0x00005200ff137b82 */ /* 0x000e240000000800 */
[----:B------:R-:W-:Y:S01]  /*8eb0*/  IMAD R8, R6, UR4, RZ ;  /* 0x0000000406087c24 */ /* 0x000fe2000f8e02ff */
[----:B------:R-:W-:Y:S01]  /*8ec0*/  ISETP.NE.AND.EX P1, PT, RZ, UR9, PT, P1 ;  /* 0x00000009ff007c0c */ /* 0x000fe2000bf25310 */
[----:B------:R-:W-:Y:S01]  /*8ed0*/  IMAD.WIDE.U32 R6, R9, UR4, R2 ;  /* 0x0000000409067c25 */ /* 0x000fe2000f8e0002 */
[----:B------:R-:W-:-:S03]  /*8ee0*/  ULDC UR4, c[0x0][0x150] ;  /* 0x0000540000047ab9 */ /* 0x000fc60000000800 */
[----:B------:R-:W-:Y:S02]  /*8ef0*/  IMAD R9, R9, UR5, R8 ;  /* 0x0000000509097c24 */ /* 0x000fe4000f8e0208 */
[----:B------:R-:W-:Y:S01]  /*8f00*/  FMUL R8, R11, UR4 ;  /* 0x000000040b087c20 */ /* 0x000fe20008400000 */
[----:B------:R-:W-:Y:S01]  /*8f10*/  ULDC UR4, c[0x0][0x618] ;  /* 0x0001860000047ab9 */ /* 0x000fe20000000800 */
[----:B------:R-:W-:Y:S01]  /*8f20*/  ULDC UR5, c[0x0][0x154] ;  /* 0x0000550000057ab9 */ /* 0x000fe20000000800 */
[----:B------:R-:W-:-:S03]  /*8f30*/  IMAD.IADD R7, R7, 0x1, R9 ;  /* 0x0000000107077824 */ /* 0x000fc600078e0209 */
[----:B------:R-:W3:Y:S02]  /*8f40*/  F2I.U32.TRUNC.NTZ R8, R8 ;  /* 0x0000000800087305 */ /* 0x000ee4000020f000 */
[----:B------:R-:W-:Y:S02]  /*8f50*/  SHF.R.U64 R11, R6, UR4, R7 ;  /* 0x00000004060b7c19 */ /* 0x000fe40008001207 */
[----:B-1----:R-:W-:-:S05]  /*8f60*/  I2FP.F32.U32 R6, R14 ;  /* 0x0000000e00067245 */ /* 0x002fca0000201000 */
[----:B------:R-:W-:Y:S01]  /*8f70*/  FMUL R21, R6, UR5 ;  /* 0x0000000506157c20 */ /* 0x000fe20008400000 */
[----:B------:R-:W-:Y:S01]  /*8f80*/  SHF.R.U32.HI R6, RZ, UR4, R7 ;  /* 0x00000004ff067c19 */ /* 0x000fe20008011607 */
[----:B------:R-:W-:-:S03]  /*8f90*/  ULDC UR4, c[0x0][0x658] ;  /* 0x0001960000047ab9 */ /* 0x000fc60000000800 */
[--C-:B------:R-:W-:Y:S01]  /*8fa0*/  SHF.R.U64 R20, R11, UR6, R6.reuse ;  /* 0x000000060b147c19 */ /* 0x100fe20008001206 */
[----:B------:R-:W1:Y:S01]  /*8fb0*/  F2I.U32.TRUNC.NTZ R21, R21 ;  /* 0x0000001500157305 */ /* 0x000e62000020f000 */
[----:B------:R-:W-:Y:S01]  /*8fc0*/  SHF.R.U32.HI R7, RZ, UR6, R6 ;  /* 0x00000006ff077c19 */ /* 0x000fe20008011606 */
[----:B---3--:R-:W-:-:S03]  /*8fd0*/  IMAD.MOV R8, RZ, RZ, -R8 ;  /* 0x000000ffff087224 */ /* 0x008fc600078e0a08 */
[----:B------:R-:W-:Y:S01]  /*8fe0*/  SHF.R.U64 R18, R20, UR4, R7 ;  /* 0x0000000414127c19 */ /* 0x000fe20008001207 */
[----:B--2---:R-:W-:Y:S01]  /*8ff0*/  IMAD R17, R22, R8, R17 ;  /* 0x0000000816117224 */ /* 0x004fe200078e0211 */
[----:B------:R-:W-:-:S03]  /*9000*/  SHF.R.U32.HI R23, RZ, UR4, R7 ;  /* 0x00000004ff177c19 */ /* 0x000fc60008011607 */
[----:B------:R-:W-:Y:S02]  /*9010*/  IMAD.MOV.U32 R6, RZ, RZ, R18 ;  /* 0x000000ffff067224 */ /* 0x000fe400078e0012 */
[----:B------:R-:W-:Y:S01]  /*9020*/  IMAD.MOV.U32 R7, RZ, RZ, R23 ;  /* 0x000000ffff077224 */ /* 0x000fe200078e0017 */
[----:B-1----:R-:W-:Y:S06]  /*9030*/  @!P1 BRA `(.L_x_181) ;  /* 0x0000000000289947 */ /* 0x002fec0003800000 */
[----:B------:R-:W-:Y:S02]  /*9040*/  ULDC UR4, c[0x0][0x64c] ;  /* 0x0001930000047ab9 */ /* 0x000fe40000000800 */
[----:B------:R-:W-:-:S05]  /*9050*/  IADD3 R7, P1, R18, UR4, RZ ;  /* 0x0000000412077c10 */ /* 0x000fca000ff3e0ff */
[----:B------:R-:W-:-:S04]  /*9060*/  IMAD.X R23, RZ, RZ, R23, P1 ;  /* 0x000000ffff177224 */ /* 0x000fc800008e0617 */
[----:B------:R-:W-:-:S04]  /*9070*/  IMAD.WIDE.U32 R8, R23, UR8, RZ ;  /* 0x0000000817087c25 */ /* 0x000fc8000f8e00ff */
[----:B------:R-:W-:-:S04]  /*9080*/  IMAD.WIDE.U32 R8, P1, R7, UR9, R8 ;  /* 0x0000000907087c25 */ /* 0x000fc8000f820008 */
[----:B------:R-:W-:-:S04]  /*9090*/  IMAD.WIDE.U32 R6, R7, UR8, RZ ;  /* 0x0000000807067c25 */ /* 0x000fc8000f8e00ff */
[----:B------:R-:W-:Y:S01]  /*90a0*/  IMAD.MOV.U32 R6, RZ, RZ, R9 ;  /* 0x000000ffff067224 */ /* 0x000fe200078e0009 */
[----:B------:R-:W-:Y:S01]  /*90b0*/  IADD3 RZ, P4, R7, R8, RZ ;  /* 0x0000000807ff7210 */ /* 0x000fe20007f9e0ff */
[----:B------:R-:W-:-:S04]  /*90c0*/  IMAD.X R7, RZ, RZ, RZ, P1 ;  /* 0x000000ffff077224 */ /* 0x000fc800008e06ff */
[----:B------:R-:W-:-:S08]  /*90d0*/  IMAD.WIDE.U32.X R6, R23, UR9, R6, P4 ;  /* 0x0000000917067c25 */ /* 0x000fd0000a0e0406 */
.L_x_181:
[----:B------:R-:W-:Y:S01]  /*90e0*/  ULDC UR4, c[0x0][0x648] ;  /* 0x0001920000047ab9 */ /* 0x000fe20000000800 */
[----:B------:R-:W-:Y:S01]  /*90f0*/  LOP3.LUT R20, R20, UR17, RZ, 0xc0, !PT ;  /* 0x0000001114147c12 */ /* 0x000fe2000f8ec0ff */
[----:B------:R-:W-:Y:S01]  /*9100*/  IMAD.MOV R21, RZ, RZ, -R21 ;  /* 0x000000ffff157224 */ /* 0x000fe200078e0a15 */
[----:B------:R-:W-:Y:S01]  /*9110*/  SHF.R.U64 R7, R6, UR4, R7 ;  /* 0x0000000406077c19 */ /* 0x000fe20008001207 */
[----:B------:R-:W-:Y:S01]  /*9120*/  ULDC UR4, c[0x0][0x638] ;  /* 0x00018e0000047ab9 */ /* 0x000fe20000000800 */
[----:B------:R-:W-:Y:S01]  /*9130*/  LOP3.LUT R11, R11, UR16, RZ, 0xc0, !PT ;  /* 0x000000100b0b7c12 */ /* 0x000fe2000f8ec0ff */
[----:B0-----:R-:W-:Y:S01]  /*9140*/  @P3 IMAD R17, R19, R21, R14 ;  /* 0x0000001513113224 */ /* 0x001fe200078e020e */
[----:B------:R-:W-:Y:S01]  /*9150*/  ULDC UR5, c[0x0][0x610] ;  /* 0x0001840000057ab9 */ /* 0x000fe20000000800 */
[----:B------:R-:W-:Y:S02]  /*9160*/  IMAD.MOV R9, RZ, RZ, -R7 ;  /* 0x000000ffff097224 */ /* 0x000fe400078e0a07 */
[----:B------:R-:W-:-:S02]  /*9170*/  IMAD R20, R7, UR18, R20 ;  /* 0x0000001207147c24 */ /* 0x000fc4000f8e0214 */
[----:B------:R-:W-:Y:S01]  /*9180*/  IMAD R18, R9, UR4, R18 ;  /* 0x0000000409127c24 */ /* 0x000fe2000f8e0212 */
[----:B------:R-:W-:Y:S01]  /*9190*/  ULDC UR4, c[0x0][0x600] ;  /* 0x0001800000047ab9 */ /* 0x000fe20000000800 */
[----:B------:R-:W-:Y:S02]  /*91a0*/  IMAD R17, R20, UR5, R17 ;  /* 0x0000000514117c24 */ /* 0x000fe4000f8e0211 */
[----:B------:R-:W-:Y:S02]  /*91b0*/  IMAD R18, R18, UR4, R11 ;  /* 0x0000000412127c24 */ /* 0x000fe4000f8e020b */
[----:B------:R-:W-:Y:S02]  /*91c0*/  IMAD.MOV.U32 R7, RZ, RZ, 0x1 ;  /* 0x00000001ff077424 */ /* 0x000fe400078e00ff */
[----:B------:R-:W-:Y:S01]  /*91d0*/  IMAD.MOV.U32 R6, RZ, RZ, R10 ;  /* 0x000000ffff067224 */ /* 0x000fe200078e000a */
[----:B------:R-:W-:Y:S02]  /*91e0*/  SEL R14, R18, R17, !P3 ;  /* 0x00000011120e7207 */ /* 0x000fe40005800000 */
[----:B------:R-:W-:-:S07]  /*91f0*/  SEL R11, R17, R18, !P3 ;  /* 0x00000012110b7207 */ /* 0x000fce0005800000 */
.L_x_179:
[----:B------:R-:W-:Y:S05]  /*9200*/  BSYNC B1 ;  /* 0x0000000000017941 */ /* 0x000fea0003800000 */
.L_x_178:
[----:B------:R-:W-:-:S13]  /*9210*/  LOP3.LUT P1, RZ, R7, 0xff, RZ, 0xc0, !PT ;  /* 0x000000ff07ff7812 */ /* 0x000fda000782c0ff */
[----:B------:R-:W-:Y:S05]  /*9220*/  @P1 BRA `(.L_x_182) ;  /* 0xfffffff4004c1947 */ /* 0x000fea000383ffff */
[----:B------:R-:W-:Y:S05]  /*9230*/  BSYNC B0 ;  /* 0x0000000000007941 */ /* 0x000fea0003800000 */
.L_x_170:
[----:B------:R-:W-:-:S03]  /*9240*/  UMOV UR4, 0xffffffff ;  /* 0xffffffff00047882 */ /* 0x000fc60000000000 */
[----:B------:R-:W-:Y:S05]  /*9250*/  BRA.DIV UR4, `(.L_x_183) ;  /* 0x0000000e04a47947 */ /* 0x000fea000b800000 */
[----:B------:R-:W-:-:S13]  /*9260*/  ELECT P0, URZ, PT ;  /* 0x00000000003f782f */ /* 0x000fda0003800000 */
.L_x_215:
[----:B------:R-:W-:Y:S04]  /*9270*/  BSSY B0, `(.L_x_184) ;  /* 0x00000cd000007945 */ /* 0x000fe80003800000 */
[----:B------:R-:W-:Y:S05]  /*9280*/  @!P0 BRA `(.L_x_185) ;  /* 0x0000000c002c8947 */ /* 0x000fea0003800000 */
[----:B------:R-:W-:-:S04]  /*9290*/  LOP3.LUT R4, R4, 0x2, RZ, 0xfc, !PT ;  /* 0x0000000204047812 */ /* 0x000fc800078efcff */
[----:B------:R-:W-:-:S13]  /*92a0*/  ISETP.NE.AND P0, PT, R4, 0x3, PT ;  /* 0x000000030400780c */ /* 0x000fda0003f05270 */
[----:B------:R-:W-:Y:S05]  /*92b0*/  @!P0 BRA `(.L_x_186) ;  /* 0x0000000000048947 */ /* 0x000fea0003800000 */
[----:B------:R-:W-:Y:S01]  /*92c0*/  BPT.TRAP 0x1 ;  /* 0x000000040000795c */ /* 0x000fe20000300000 */
.L_x_186:
[----:B------:R-:W0:Y:S01]  /*92d0*/  S2R R3, SR_CgaCtaId ;  /* 0x0000000000037919 */ /* 0x000e220000008800 */
[----:B------:R-:W-:-:S04]  /*92e0*/  MOV R0, 0x400 ;  /* 0x0000040000007802 */ /* 0x000fc80000000f00 */
[----:B0-----:R-:W-:Y:S02]  /*92f0*/  LEA R0, R3, R0, 0x18 ;  /* 0x0000000003007211 */ /* 0x001fe400078ec0ff */
[----:B------:R-:W-:-:S03]  /*9300*/  SHF.L.U32 R3, R5, 0x1f, RZ ;  /* 0x0000001f05037819 */ /* 0x000fc600000006ff */
[----:B------:R-:W-:-:S04]  /*9310*/  VIADD R0, R0, 0xb0 ;  /* 0x000000b000007836 */ /* 0x000fc80000000000 */
[C---:B------:R-:W-:Y:S02]  /*9320*/  IMAD R6, R13.reuse, 0x8, R0 ;  /* 0x000000080d067824 */ /* 0x040fe400078e0200 */
[----:B------:R-:W-:Y:S02]  /*9330*/  VIADD R13, R13, 0x1 ;  /* 0x000000010d0d7836 */ /* 0x000fe40000000000 */
[----:B------:R-:W0:Y:S03]  /*9340*/  SYNCS.PHASECHK.TRANS64.TRYWAIT P0, [R6+URZ], R3 ;  /* 0x00000003060075a7 */ /* 0x000e26000800017f */
[----:B------:R-:W-:-:S04]  /*9350*/  ISETP.NE.AND P1, PT, R13, 0x16, PT ;  /* 0x000000160d00780c */ /* 0x000fc80003f25270 */
[----:B------:R-:W-:Y:S02]  /*9360*/  SEL R2, RZ, 0x1, P1 ;  /* 0x00000001ff027807 */ /* 0x000fe40000800000 */
[----:B------:R-:W-:Y:S02]  /*9370*/  SEL R13, R13, RZ, P1 ;  /* 0x000000ff0d0d7207 */ /* 0x000fe40000800000 */
[----:B------:R-:W-:-:S03]  /*9380*/  LOP3.LUT R8, R5, R2, RZ, 0x3c, !PT ;  /* 0x0000000205087212 */ /* 0x000fc600078e3cff */
[----:B------:R-:W-:Y:S01]  /*9390*/  IMAD R7, R13, 0x8, R0 ;  /* 0x000000080d077824 */ /* 0x000fe200078e0200 */
[----:B------:R-:W-:Y:S01]  /*93a0*/  SHF.L.U32 R4, R8, 0x1f, RZ ;  /* 0x0000001f08047819 */ /* 0x000fe200000006ff */
[----:B0-----:R-:W-:Y:S06]  /*93b0*/  @!P0 BRA `(.L_x_187) ;  /* 0x0000000c00708947 */ /* 0x001fec0003800000 */
.L_x_216:
[----:B------:R-:W1:Y:S01]  /*93c0*/  SYNCS.PHASECHK.TRANS64.TRYWAIT P0, [R7+URZ], R4 ;  /* 0x00000004070075a7 */ /* 0x000e62000800017f */
[----:B------:R-:W-:-:S05]  /*93d0*/  VIADD R2, R13, 0x1 ;  /* 0x000000010d027836 */ /* 0x000fca0000000000 */
[----:B------:R-:W-:-:S04]  /*93e0*/  ISETP.NE.AND P1, PT, R2, 0x16, PT ;  /* 0x000000160200780c */ /* 0x000fc80003f25270 */
[----:B0-----:R-:W-:Y:S02]  /*93f0*/  SEL R3, RZ, 0x1, P1 ;  /* 0x00000001ff037807 */ /* 0x001fe40000800000 */
[----:B------:R-:W-:Y:S02]  /*9400*/  SEL R9, R2, RZ, P1 ;  /* 0x000000ff02097207 */ /* 0x000fe40000800000 */
[----:B------:R-:W-:-:S03]  /*9410*/  LOP3.LUT R8, R8, R3, RZ, 0x3c, !PT ;  /* 0x0000000308087212 */ /* 0x000fc600078e3cff */
[----:B------:R-:W-:Y:S01]  /*9420*/  IMAD R6, R9, 0x8, R0 ;  /* 0x0000000809067824 */ /* 0x000fe200078e0200 */
[----:B------:R-:W-:Y:S01]  /*9430*/  SHF.L.U32 R5, R8, 0x1f, RZ ;  /* 0x0000001f08057819 */ /* 0x000fe200000006ff */
[----:B-1----:R-:W-:Y:S06]  /*9440*/  @!P0 BRA `(.L_x_188) ;  /* 0x0000000c00608947 */ /* 0x002fec0003800000 */
.L_x_217:
[----:B------:R-:W1:Y:S01]  /*9450*/  SYNCS.PHASECHK.TRANS64.TRYWAIT P0, [R6+URZ], R5 ;  /* 0x00000005060075a7 */ /* 0x000e62000800017f */
[----:B------:R-:W-:-:S05]  /*9460*/  VIADD R2, R9, 0x1 ;  /* 0x0000000109027836 */ /* 0x000fca0000000000 */
[----:B------:R-:W-:-:S04]  /*9470*/  ISETP.NE.AND P1, PT, R2, 0x16, PT ;  /* 0x000000160200780c */ /* 0x000fc80003f25270 */
[----:B------:R-:W-:Y:S02]  /*9480*/  SEL R3, RZ, 0x1, P1 ;  /* 0x00000001ff037807 */ /* 0x000fe40000800000 */
[----:B0-----:R-:W-:Y:S02]  /*9490*/  SEL R7, R2, RZ, P1 ;  /* 0x000000ff02077207 */ /* 0x001fe40000800000 */
[----:B------:R-:W-:-:S03]  /*94a0*/  LOP3.LUT R8, R8, R3, RZ, 0x3c, !PT ;  /* 0x0000000308087212 */ /* 0x000fc600078e3cff */
[----:B------:R-:W-:Y:S01]  /*94b0*/  IMAD R9, R7, 0x8, R0 ;  /* 0x0000000807097824 */ /* 0x000fe200078e0200 */
[----:B------:R-:W-:Y:S01]  /*94c0*/  SHF.L.U32 R4, R8, 0x1f, RZ ;  /* 0x0000001f08047819 */ /* 0x000fe200000006ff */
[----:B-1----:R-:W-:Y:S06]  /*94d0*/  @!P0 BRA `(.L_x_189) ;  /* 0x0000000c00508947 */ /* 0x002fec0003800000 */
.L_x_218:
[----:B------:R-:W1:Y:S01]  /*94e0*/  SYNCS.PHASECHK.TRANS64.TRYWAIT P0, [R9+URZ], R4 ;  /* 0x00000004090075a7 */ /* 0x000e62000800017f */
[----:B------:R-:W-:-:S05]  /*94f0*/  VIADD R2, R7, 0x1 ;  /* 0x0000000107027836 */ /* 0x000fca0000000000 */
[----:B------:R-:W-:-:S04]  /*9500*/  ISETP.NE.AND P1, PT, R2, 0x16, PT ;  /* 0x000000160200780c */ /* 0x000fc80003f25270 */
[----:B------:R-:W-:Y:S02]  /*9510*/  SEL R3, RZ, 0x1, P1 ;  /* 0x00000001ff037807 */ /* 0x000fe40000800000 */
[----:B------:R-:W-:Y:S02]  /*9520*/  SEL R7, R2, RZ, P1 ;  /* 0x000000ff02077207 */ /* 0x000fe40000800000 */
[----:B------:R-:W-:-:S03]  /*9530*/  LOP3.LUT R8, R8, R3, RZ, 0x3c, !PT ;  /* 0x0000000308087212 */ /* 0x000fc600078e3cff */
[----:B0-----:R-:W-:Y:S01]  /*9540*/  IMAD R6, R7, 0x8, R0 ;  /* 0x0000000807067824 */ /* 0x001fe200078e0200 */
[----:B------:R-:W-:Y:S01]  /*9550*/  SHF.L.U32 R5, R8, 0x1f, RZ ;  /* 0x0000001f08057819 */ /* 0x000fe200000006ff */
[----:B-1----:R-:W-:Y:S06]  /*9560*/  @!P0 BRA `(.L_x_190) ;  /* 0x0000000c00408947 */ /* 0x002fec0003800000 */
.L_x_219:
        /* <DEDUP_REMOVED lines=9> */
.L_x_220:
        /* <DEDUP_REMOVED lines=9> */
.L_x_221:
        /* <DEDUP_REMOVED lines=9> */
.L_x_222:
        /* <DEDUP_REMOVED lines=9> */
.L_x_223:
        /* <DEDUP_REMOVED lines=9> */
.L_x_224:
        /* <DEDUP_REMOVED lines=9> */
.L_x_225:
        /* <DEDUP_REMOVED lines=9> */
.L_x_226:
        /* <DEDUP_REMOVED lines=9> */
.L_x_227:
        /* <DEDUP_REMOVED lines=9> */
.L_x_228:
        /* <DEDUP_REMOVED lines=9> */
.L_x_229:
        /* <DEDUP_REMOVED lines=9> */
.L_x_230:
        /* <DEDUP_REMOVED lines=9> */
.L_x_231:
        /* <DEDUP_REMOVED lines=9> */
.L_x_232:
        /* <DEDUP_REMOVED lines=9> */
.L_x_233:
        /* <DEDUP_REMOVED lines=9> */
.L_x_234:
        /* <DEDUP_REMOVED lines=9> */
.L_x_235:
[----:B------:R-:W1:Y:S01]  /*9e70*/  SYNCS.PHASECHK.TRANS64.TRYWAIT P0, [R6+URZ], R5 ;  /* 0x00000005060075a7 */ /* 0x000e62000800017f */
[----:B------:R-:W-:-:S05]  /*9e80*/  VIADD R2, R7, 0x1 ;  /* 0x0000000107027836 */ /* 0x000fca0000000000 */
[----:B------:R-:W-:-:S04]  /*9e90*/  ISETP.NE.AND P1, PT, R2, 0x16, PT ;  /* 0x000000160200780c */ /* 0x000fc80003f25270 */
[----:B0-----:R-:W-:Y:S02]  /*9ea0*/  SEL R4, RZ, 0x1, P1 ;  /* 0x00000001ff047807 */ /* 0x001fe40000800000 */
[----:B------:R-:W-:Y:S02]  /*9eb0*/  SEL R3, R2, RZ, P1 ;  /* 0x000000ff02037207 */ /* 0x000fe40000800000 */
[----:B------:R-:W-:Y:S01]  /*9ec0*/  LOP3.LUT R4, R11, R4, RZ, 0x3c, !PT ;  /* 0x000000040b047212 */ /* 0x000fe200078e3cff */
[----:B-1----:R-:W-:Y:S06]  /*9ed0*/  @!P0 BRA `(.L_x_207) ;  /* 0x0000000800388947 */ /* 0x002fec0003800000 */
.L_x_236:
[----:B------:R-:W-:Y:S01]  /*9ee0*/  IMAD R3, R3, 0x8, R0 ;  /* 0x0000000803037824 */ /* 0x000fe200078e0200 */
[----:B------:R-:W-:-:S07]  /*9ef0*/  SHF.L.U32 R0, R4, 0x1f, RZ ;  /* 0x0000001f04007819 */ /* 0x000fce00000006ff */
.L_x_208:
[----:B-1----:R1:W2:Y:S02]  /*9f00*/  SYNCS.PHASECHK.TRANS64.TRYWAIT P0, [R3+URZ], R0 ;  /* 0x00000000030075a7 */ /* 0x0022a4000800017f */
[----:B--2---:R-:W-:Y:S05]  /*9f10*/  @!P0 NANOSLEEP.SYNCS 0x989680 ;  /* 0x009896800000895d */ /* 0x004fea0003900000 */
[----:B------:R-:W2:Y:S02]  /*9f20*/  @!P0 SYNCS.PHASECHK.TRANS64 P0, [R3+URZ], R0 ;  /* 0x00000000030085a7 */ /* 0x000ea4000800007f */
[----:B--2---:R-:W-:Y:S05]  /*9f30*/  @!P0 BRA `(.L_x_208) ;  /* 0xfffffffc00f08947 */ /* 0x004fea000383ffff */
.L_x_185:
[----:B------:R-:W-:Y:S05]  /*9f40*/  BSYNC B0 ;  /* 0x0000000000007941 */ /* 0x000fea0003800000 */
.L_x_184:
[----:B------:R-:W-:Y:S05]  /*9f50*/  EXIT ;  /* 0x000000000000794d */ /* 0x000fea0003800000 */
.L_x_18:
[----:B-1----:R-:W-:-:S04]  /*9f60*/  IMAD.U32 R11, RZ, RZ, UR7 ;  /* 0x00000007ff0b7e24 */ /* 0x002fc8000f8e00ff */
[----:B------:R1:W4:Y:S03]  /*9f70*/  SYNCS.PHASECHK.TRANS64.TRYWAIT P0, [R11+URZ], R10 ;  /* 0x0000000a0b0075a7 */ /* 0x000326000800017f */
[----:B----4-:R-:W-:Y:S05]  /*9f80*/  @!P0 NANOSLEEP.SYNCS 0x989680 ;  /* 0x009896800000895d */ /* 0x010fea0003900000 */
[----:B------:R-:W4:Y:S02]  /*9f90*/  @!P0 SYNCS.PHASECHK.TRANS64 P0, [R11+URZ], R10 ;  /* 0x0000000a0b0085a7 */ /* 0x000f24000800007f */
[----:B----4-:R-:W-:Y:S05]  /*9fa0*/  @!P0 BRA `(.L_x_18) ;  /* 0xfffffffc00ec8947 */ /* 0x010fea000383ffff */
[----:B------:R-:W-:Y:S05]  /*9fb0*/  BRA `(.L_x_17) ;  /* 0xffffff7800087947 */ /* 0x000fea000383ffff */
.L_x_24:
[----:B-1----:R-:W-:-:S04]  /*9fc0*/  IMAD.U32 R12, RZ, RZ, UR12 ;  /* 0x0000000cff0c7e24 */ /* 0x002fc8000f8e00ff */
[----:B------:R1:W4:Y:S03]  /*9fd0*/  SYNCS.PHASECHK.TRANS64.TRYWAIT P0, [R12+URZ], R11 ;  /* 0x0000000b0c0075a7 */ /* 0x000326000800017f */
[----:B----4-:R-:W-:Y:S05]  /*9fe0*/  @!P0 NANOSLEEP.SYNCS 0x989680 ;  /* 0x009896800000895d */ /* 0x010fea0003900000 */
[----:B------:R-:W4:Y:S02]  /*9ff0*/  @!P0 SYNCS.PHASECHK.TRANS64 P0, [R12+URZ], R11 ;  /* 0x0000000b0c0085a7 */ /* 0x000f24000800007f */
[----:B----4-:R-:W-:Y:S05]  /*a000*/  @!P0 BRA `(.L_x_24) ;  /* 0xfffffffc00ec8947 */ /* 0x010fea000383ffff */
[----:B------:R-:W-:Y:S05]  /*a010*/  BRA `(.L_x_23) ;  /* 0xffffff8000447947 */ /* 0x000fea000383ffff */
.L_x_171:
[----:B------:R-:W-:Y:S01]  /*a020*/  BSSY B1, `(.L_x_209) ;  /* 0x0000006000017945 */ /* 0x000fe20003800000 */
[----:B------:R-:W-:-:S07]  /*a030*/  IMAD.MOV.U32 R7, RZ, RZ, -0x1 ;  /* 0xffffffffff077424 */ /* 0x000fce00078e00ff */
[----:B------:R-:W-:Y:S05]  /*a040*/  WARPSYNC.COLLECTIVE R7, `(.L_x_210) ;  /* 0x00000000070c7348 */ /* 0x000fea0003c00000 */
[----:B------:R-:W-:Y:S02]  /*a050*/  ELECT P1, UR62, PT ;  /* 0x00000000003e782f */ /* 0x000fe40003820000 */
[----:B------:R-:W-:Y:S01]  /*a060*/  MOV R7, UR62 ;  /* 0x0000003e00077c02 */ /* 0x000fe20008000f00 */
[----:B------:R-:W-:Y:S10]  /*a070*/  ENDCOLLECTIVE ;  /* 0x000000000000791b */ /* 0x000ff40003800000 */
.L_x_210:
[----:B------:R-:W-:Y:S05]  /*a080*/  BSYNC B1 ;  /* 0x0000000000017941 */ /* 0x000fea0003800000 */
.L_x_209:
[----:B------:R-:W-:Y:S05]  /*a090*/  BRA `(.L_x_211) ;  /* 0xffffffe400bc7947 */ /* 0x000fea000383ffff */
.L_x_174:
[----:B-1----:R1:W2:Y:S02]  /*a0a0*/  SYNCS.PHASECHK.TRANS64.TRYWAIT P1, [R19+URZ+0xb0], R10 ;  /* 0x0000b00a130075a7 */ /* 0x0022a4000802017f */
[----:B--2---:R-:W-:Y:S05]  /*a0b0*/  @!P1 NANOSLEEP.SYNCS 0x989680 ;  /* 0x009896800000995d */ /* 0x004fea0003900000 */
[----:B------:R-:W2:Y:S02]  /*a0c0*/  @!P1 SYNCS.PHASECHK.TRANS64 P1, [R19+URZ+0xb0], R10 ;  /* 0x0000b00a130095a7 */ /* 0x000ea4000802007f */
[----:B--2---:R-:W-:Y:S05]  /*a0d0*/  @!P1 BRA `(.L_x_174) ;  /* 0xfffffffc00f09947 */ /* 0x004fea000383ffff */
[----:B------:R-:W-:Y:S05]  /*a0e0*/  BRA `(.L_x_212) ;  /* 0xffffffe400f07947 */ /* 0x000fea000383ffff */
.L_x_183:
[----:B------:R-:W-:Y:S01]  /*a0f0*/  BSSY B0, `(.L_x_213) ;  /* 0x0000006000007945 */ /* 0x000fe20003800000 */
[----:B------:R-:W-:-:S07]  /*a100*/  IMAD.MOV.U32 R7, RZ, RZ, -0x1 ;  /* 0xffffffffff077424 */ /* 0x000fce00078e00ff */
[----:B------:R-:W-:Y:S05]  /*a110*/  WARPSYNC.COLLECTIVE R7, `(.L_x_214) ;  /* 0x00000000070c7348 */ /* 0x000fea0003c00000 */
[----:B------:R-:W-:Y:S02]  /*a120*/  ELECT P1, UR62, PT ;  /* 0x00000000003e782f */ /* 0x000fe40003820000 */
[----:B------:R-:W-:Y:S01]  /*a130*/  MOV R7, UR62 ;  /* 0x0000003e00077c02 */ /* 0x000fe20008000f00 */
[----:B------:R-:W-:Y:S10]  /*a140*/  ENDCOLLECTIVE ;  /* 0x000000000000791b */ /* 0x000ff40003800000 */
.L_x_214:
[----:B------:R-:W-:Y:S05]  /*a150*/  BSYNC B0 ;  /* 0x0000000000007941 */ /* 0x000fea0003800000 */
.L_x_213:
[----:B------:R-:W-:Y:S01]  /*a160*/  PLOP3.LUT P0, PT, P1, PT, PT, 0x80, 0x0 ;  /* 0x000000000000781c */ /* 0x000fe20000f0f070 */
[----:B------:R-:W-:-:S12]  /*a170*/  BRA `(.L_x_215) ;  /* 0xfffffff0003c7947 */ /* 0x000fd8000383ffff */
.L_x_187:
[----:B0-----:R0:W1:Y:S02]  /*a180*/  SYNCS.PHASECHK.TRANS64.TRYWAIT P0, [R6+URZ], R3 ;  /* 0x00000003060075a7 */ /* 0x001064000800017f */
[----:B-1----:R-:W-:Y:S05]  /*a190*/  @!P0 NANOSLEEP.SYNCS 0x989680 ;  /* 0x009896800000895d */ /* 0x002fea0003900000 */
[----:B------:R-:W1:Y:S02]  /*a1a0*/  @!P0 SYNCS.PHASECHK.TRANS64 P0, [R6+URZ], R3 ;  /* 0x00000003060085a7 */ /* 0x000e64000800007f */
[----:B-1----:R-:W-:Y:S05]  /*a1b0*/  @!P0 BRA `(.L_x_187) ;  /* 0xfffffffc00f08947 */ /* 0x002fea000383ffff */
[----:B------:R-:W-:Y:S05]  /*a1c0*/  BRA `(.L_x_216) ;  /* 0xfffffff0007c7947 */ /* 0x000fea000383ffff */
.L_x_188:
[----:B0-----:R0:W1:Y:S02]  /*a1d0*/  SYNCS.PHASECHK.TRANS64.TRYWAIT P0, [R7+URZ], R4 ;  /* 0x00000004070075a7 */ /* 0x001064000800017f */
[----:B-1----:R-:W-:Y:S05]  /*a1e0*/  @!P0 NANOSLEEP.SYNCS 0x989680 ;  /* 0x009896800000895d */ /* 0x002fea0003900000 */
[----:B------:R-:W1:Y:S02]  /*a1f0*/  @!P0 SYNCS.PHASECHK.TRANS64 P0, [R7+URZ], R4 ;  /* 0x00000004070085a7 */ /* 0x000e64000800007f */
[----:B-1----:R-:W-:Y:S05]  /*a200*/  @!P0 BRA `(.L_x_188) ;  /* 0xfffffffc00f08947 */ /* 0x002fea000383ffff */
[----:B------:R-:W-:Y:S05]  /*a210*/  BRA `(.L_x_217) ;  /* 0xfffffff0008c7947 */ /* 0x000fea000383ffff */
.L_x_189:
[----:B0-----:R0:W1:Y:S02]  /*a220*/  SYNCS.PHASECHK.TRANS64.TRYWAIT P0, [R6+URZ], R5 ;  /* 0x00000005060075a7 */ /* 0x001064000800017f */
[----:B-1----:R-:W-:Y:S05]  /*a230*/  @!P0 NANOSLEEP.SYNCS 0x989680 ;  /* 0x009896800000895d */ /* 0x002fea0003900000 */
[----:B------:R-:W1:Y:S02]  /*a240*/  @!P0 SYNCS.PHASECHK.TRANS64 P0, [R6+URZ], R5 ;  /* 0x00000005060085a7 */ /* 0x000e64000800007f */
[----:B-1----:R-:W-:Y:S05]  /*a250*/  @!P0 BRA `(.L_x_189) ;  /* 0xfffffffc00f08947 */ /* 0x002fea000383ffff */
[----:B------:R-:W-:Y:S05]  /*a260*/  BRA `(.L_x_218) ;  /* 0xfffffff0009c7947 */ /* 0x000fea000383ffff */
.L_x_190:
[----:B0-----:R0:W1:Y:S02]  /*a270*/  SYNCS.PHASECHK.TRANS64.TRYWAIT P0, [R9+URZ], R4 ;  /* 0x00000004090075a7 */ /* 0x001064000800017f */
[----:B-1----:R-:W-:Y:S05]  /*a280*/  @!P0 NANOSLEEP.SYNCS 0x989680 ;  /* 0x009896800000895d */ /* 0x002fea0003900000 */
[----:B------:R-:W1:Y:S02]  /*a290*/  @!P0 SYNCS.PHASECHK.TRANS64 P0, [R9+URZ], R4 ;  /* 0x00000004090085a7 */ /* 0x000e64000800007f */
[----:B-1----:R-:W-:Y:S05]  /*a2a0*/  @!P0 BRA `(.L_x_190) ;  /* 0xfffffffc00f08947 */ /* 0x002fea000383ffff */
[----:B------:R-:W-:Y:S05]  /*a2b0*/  BRA `(.L_x_219) ;  /* 0xfffffff000ac7947 */ /* 0x000fea000383ffff */
.L_x_191:
[----:B0-----:R0:W1:Y:S02]  /*a2c0*/  SYNCS.PHASECHK.TRANS64.TRYWAIT P0, [R6+URZ], R5 ;  /* 0x00000005060075a7 */ /* 0x001064000800017f */
[----:B-1----:R-:W-:Y:S05]  /*a2d0*/  @!P0 NANOSLEEP.SYNCS 0x989680 ;  /* 0x009896800000895d */ /* 0x002fea0003900000 */
[----:B------:R-:W1:Y:S02]  /*a2e0*/  @!P0 SYNCS.PHASECHK.TRANS64 P0, [R6+URZ], R5 ;  /* 0x00000005060085a7 */ /* 0x000e64000800007f */
[----:B-1----:R-:W-:Y:S05]  /*a2f0*/  @!P0 BRA `(.L_x_191) ;  /* 0xfffffffc00f08947 */ /* 0x002fea000383ffff */
[----:B------:R-:W-:Y:S05]  /*a300*/  BRA `(.L_x_220) ;  /* 0xfffffff000bc7947 */ /* 0x000fea000383ffff */
.L_x_192:
[----:B0-----:R0:W1:Y:S02]  /*a310*/  SYNCS.PHASECHK.TRANS64.TRYWAIT P0, [R9+URZ], R4 ;  /* 0x00000004090075a7 */ /* 0x001064000800017f */
[----:B-1----:R-:W-:Y:S05]  /*a320*/  @!P0 NANOSLEEP.SYNCS 0x989680 ;  /* 0x009896800000895d */ /* 0x002fea0003900000 */
[----:B------:R-:W1:Y:S02]  /*a330*/  @!P0 SYNCS.PHASECHK.TRANS64 P0, [R9+URZ], R4 ;  /* 0x00000004090085a7 */ /* 0x000e64000800007f */
[----:B-1----:R-:W-:Y:S05]  /*a340*/  @!P0 BRA `(.L_x_192) ;  /* 0xfffffffc00f08947 */ /* 0x002fea000383ffff */
[----:B------:R-:W-:Y:S05]  /*a350*/  BRA `(.L_x_221) ;  /* 0xfffffff000cc7947 */ /* 0x000fea000383ffff */
.L_x_193:
[----:B0-----:R0:W1:Y:S02]  /*a360*/  SYNCS.PHASECHK.TRANS64.TRYWAIT P0, [R6+URZ], R5 ;  /* 0x00000005060075a7 */ /* 0x001064000800017f */
[----:B-1----:R-:W-:Y:S05]  /*a370*/  @!P0 NANOSLEEP.SYNCS 0x989680 ;  /* 0x009896800000895d */ /* 0x002fea0003900000 */
[----:B------:R-:W1:Y:S02]  /*a380*/  @!P0 SYNCS.PHASECHK.TRANS64 P0, [R6+URZ], R5 ;  /* 0x00000005060085a7 */ /* 0x000e64000800007f */
[----:B-1----:R-:W-:Y:S05]  /*a390*/  @!P0 BRA `(.L_x_193) ;  /* 0xfffffffc00f08947 */ /* 0x002fea000383ffff */
[----:B------:R-:W-:Y:S05]  /*a3a0*/  BRA `(.L_x_222) ;  /* 0xfffffff000dc7947 */ /* 0x000fea000383ffff */
.L_x_194:
[----:B0-----:R0:W1:Y:S02]  /*a3b0*/  SYNCS.PHASECHK.TRANS64.TRYWAIT P0, [R9+URZ], R4 ;  /* 0x00000004090075a7 */ /* 0x001064000800017f */
[----:B-1----:R-:W-:Y:S05]  /*a3c0*/  @!P0 NANOSLEEP.SYNCS 0x989680 ;  /* 0x009896800000895d */ /* 0x002fea0003900000 */
[----:B------:R-:W1:Y:S02]  /*a3d0*/  @!P0 SYNCS.PHASECHK.TRANS64 P0, [R9+URZ], R4 ;  /* 0x00000004090085a7 */ /* 0x000e64000800007f */
[----:B-1----:R-:W-:Y:S05]  /*a3e0*/  @!P0 BRA `(.L_x_194) ;  /* 0xfffffffc00f08947 */ /* 0x002fea000383ffff */
[----:B------:R-:W-:Y:S05]  /*a3f0*/  BRA `(.L_x_223) ;  /* 0xfffffff000ec7947 */ /* 0x000fea000383ffff */
.L_x_195:
[----:B0-----:R0:W1:Y:S02]  /*a400*/  SYNCS.PHASECHK.TRANS64.TRYWAIT P0, [R6+URZ], R5 ;  /* 0x00000005060075a7 */ /* 0x001064000800017f */
[----:B-1----:R-:W-:Y:S05]  /*a410*/  @!P0 NANOSLEEP.SYNCS 0x989680 ;  /* 0x009896800000895d */ /* 0x002fea0003900000 */
[----:B------:R-:W1:Y:S02]  /*a420*/  @!P0 SYNCS.PHASECHK.TRANS64 P0, [R6+URZ], R5 ;  /* 0x00000005060085a7 */ /* 0x000e64000800007f */
[----:B-1----:R-:W-:Y:S05]  /*a430*/  @!P0 BRA `(.L_x_195) ;  /* 0xfffffffc00f08947 */ /* 0x002fea000383ffff */
[----:B------:R-:W-:Y:S05]  /*a440*/  BRA `(.L_x_224) ;  /* 0xfffffff000fc7947 */ /* 0x000fea000383ffff */
.L_x_196:
[----:B0-----:R0:W1:Y:S02]  /*a450*/  SYNCS.PHASECHK.TRANS64.TRYWAIT P0, [R9+URZ], R4 ;  /* 0x00000004090075a7 */ /* 0x001064000800017f */
[----:B-1----:R-:W-:Y:S05]  /*a460*/  @!P0 NANOSLEEP.SYNCS 0x989680 ;  /* 0x009896800000895d */ /* 0x002fea0003900000 */
[----:B------:R-:W1:Y:S02]  /*a470*/  @!P0 SYNCS.PHASECHK.TRANS64 P0, [R9+URZ], R4 ;  /* 0x00000004090085a7 */ /* 0x000e64000800007f */
[----:B-1----:R-:W-:Y:S05]  /*a480*/  @!P0 BRA `(.L_x_196) ;  /* 0xfffffffc00f08947 */ /* 0x002fea000383ffff */
[----:B------:R-:W-:Y:S05]  /*a490*/  BRA `(.L_x_225) ;  /* 0xfffffff4000c7947 */ /* 0x000fea000383ffff */
.L_x_197:
[----:B0-----:R0:W1:Y:S02]  /*a4a0*/  SYNCS.PHASECHK.TRANS64.TRYWAIT P0, [R6+URZ], R5 ;  /* 0x00000005060075a7 */ /* 0x001064000800017f */
[----:B-1----:R-:W-:Y:S05]  /*a4b0*/  @!P0 NANOSLEEP.SYNCS 0x989680 ;  /* 0x009896800000895d */ /* 0x002fea0003900000 */
[----:B------:R-:W1:Y:S02]  /*a4c0*/  @!P0 SYNCS.PHASECHK.TRANS64 P0, [R6+URZ], R5 ;  /* 0x00000005060085a7 */ /* 0x000e64000800007f */
[----:B-1----:R-:W-:Y:S05]  /*a4d0*/  @!P0 BRA `(.L_x_197) ;  /* 0xfffffffc00f08947 */ /* 0x002fea000383ffff */
[----:B------:R-:W-:Y:S05]  /*a4e0*/  BRA `(.L_x_226) ;  /* 0xfffffff4001c7947 */ /* 0x000fea000383ffff */
.L_x_198:
[----:B0-----:R0:W1:Y:S02]  /*a4f0*/  SYNCS.PHASECHK.TRANS64.TRYWAIT P0, [R9+URZ], R4 ;  /* 0x00000004090075a7 */ /* 0x001064000800017f */
[----:B-1----:R-:W-:Y:S05]  /*a500*/  @!P0 NANOSLEEP.SYNCS 0x989680 ;  /* 0x009896800000895d */ /* 0x002fea0003900000 */
[----:B------:R-:W1:Y:S02]  /*a510*/  @!P0 SYNCS.PHASECHK.TRANS64 P0, [R9+URZ], R4 ;  /* 0x00000004090085a7 */ /* 0x000e64000800007f */
[----:B-1----:R-:W-:Y:S05]  /*a520*/  @!P0 BRA `(.L_x_198) ;  /* 0xfffffffc00f08947 */ /* 0x002fea000383ffff */
[----:B------:R-:W-:Y:S05]  /*a530*/  BRA `(.L_x_227) ;  /* 0xfffffff4002c7947 */ /* 0x000fea000383ffff */
.L_x_199:
[----:B0-----:R0:W1:Y:S02]  /*a540*/  SYNCS.PHASECHK.TRANS64.TRYWAIT P0, [R6+URZ], R5 ;  /* 0x00000005060075a7 */ /* 0x001064000800017f */
[----:B-1----:R-:W-:Y:S05]  /*a550*/  @!P0 NANOSLEEP.SYNCS 0x989680 ;  /* 0x009896800000895d */ /* 0x002fea0003900000 */
[----:B------:R-:W1:Y:S02]  /*a560*/  @!P0 SYNCS.PHASECHK.TRANS64 P0, [R6+URZ], R5 ;  /* 0x00000005060085a7 */ /* 0x000e64000800007f */
[----:B-1----:R-:W-:Y:S05]  /*a570*/  @!P0 BRA `(.L_x_199) ;  /* 0xfffffffc00f08947 */ /* 0x002fea000383ffff */
[----:B------:R-:W-:Y:S05]  /*a580*/  BRA `(.L_x_228) ;  /* 0xfffffff4003c7947 */ /* 0x000fea000383ffff */
.L_x_200:
[----:B0-----:R0:W1:Y:S02]  /*a590*/  SYNCS.PHASECHK.TRANS64.TRYWAIT P0, [R9+URZ], R4 ;  /* 0x00000004090075a7 */ /* 0x001064000800017f */
[----:B-1----:R-:W-:Y:S05]  /*a5a0*/  @!P0 NANOSLEEP.SYNCS 0x989680 ;  /* 0x009896800000895d */ /* 0x002fea0003900000 */
[----:B------:R-:W1:Y:S02]  /*a5b0*/  @!P0 SYNCS.PHASECHK.TRANS64 P0, [R9+URZ], R4 ;  /* 0x00000004090085a7 */ /* 0x000e64000800007f */
[----:B-1----:R-:W-:Y:S05]  /*a5c0*/  @!P0 BRA `(.L_x_200) ;  /* 0xfffffffc00f08947 */ /* 0x002fea000383ffff */
[----:B------:R-:W-:Y:S05]  /*a5d0*/  BRA `(.L_x_229) ;  /* 0xfffffff4004c7947 */ /* 0x000fea000383ffff */
.L_x_201:
[----:B0-----:R0:W1:Y:S02]  /*a5e0*/  SYNCS.PHASECHK.TRANS64.TRYWAIT P0, [R6+URZ], R5 ;  /* 0x00000005060075a7 */ /* 0x001064000800017f */
[----:B-1----:R-:W-:Y:S05]  /*a5f0*/  @!P0 NANOSLEEP.SYNCS 0x989680 ;  /* 0x009896800000895d */ /* 0x002fea0003900000 */
[----:B------:R-:W1:Y:S02]  /*a600*/  @!P0 SYNCS.PHASECHK.TRANS64 P0, [R6+URZ], R5 ;  /* 0x00000005060085a7 */ /* 0x000e64000800007f */
[----:B-1----:R-:W-:Y:S05]  /*a610*/  @!P0 BRA `(.L_x_201) ;  /* 0xfffffffc00f08947 */ /* 0x002fea000383ffff */
[----:B------:R-:W-:Y:S05]  /*a620*/  BRA `(.L_x_230) ;  /* 0xfffffff4005c7947 */ /* 0x000fea000383ffff */
.L_x_202:
[----:B0-----:R0:W1:Y:S02]  /*a630*/  SYNCS.PHASECHK.TRANS64.TRYWAIT P0, [R9+URZ], R4 ;  /* 0x00000004090075a7 */ /* 0x001064000800017f */
[----:B-1----:R-:W-:Y:S05]  /*a640*/  @!P0 NANOSLEEP.SYNCS 0x989680 ;  /* 0x009896800000895d */ /* 0x002fea0003900000 */
[----:B------:R-:W1:Y:S02]  /*a650*/  @!P0 SYNCS.PHASECHK.TRANS64 P0, [R9+URZ], R4 ;  /* 0x00000004090085a7 */ /* 0x000e64000800007f */
[----:B-1----:R-:W-:Y:S05]  /*a660*/  @!P0 BRA `(.L_x_202) ;  /* 0xfffffffc00f08947 */ /* 0x002fea000383ffff */
[----:B------:R-:W-:Y:S05]  /*a670*/  BRA `(.L_x_231) ;  /* 0xfffffff4006c7947 */ /* 0x000fea000383ffff */
.L_x_203:
[----:B0-----:R0:W1:Y:S02]  /*a680*/  SYNCS.PHASECHK.TRANS64.TRYWAIT P0, [R6+URZ], R5 ;  /* 0x00000005060075a7 */ /* 0x001064000800017f */
[----:B-1----:R-:W-:Y:S05]  /*a690*/  @!P0 NANOSLEEP.SYNCS 0x989680 ;  /* 0x009896800000895d */ /* 0x002fea0003900000 */
[----:B------:R-:W1:Y:S02]  /*a6a0*/  @!P0 SYNCS.PHASECHK.TRANS64 P0, [R6+URZ], R5 ;  /* 0x00000005060085a7 */ /* 0x000e64000800007f */
[----:B-1----:R-:W-:Y:S05]  /*a6b0*/  @!P0 BRA `(.L_x_203) ;  /* 0xfffffffc00f08947 */ /* 0x002fea000383ffff */
[----:B------:R-:W-:Y:S05]  /*a6c0*/  BRA `(.L_x_232) ;  /* 0xfffffff4007c7947 */ /* 0x000fea000383ffff */
.L_x_204:
[----:B0-----:R0:W1:Y:S02]  /*a6d0*/  SYNCS.PHASECHK.TRANS64.TRYWAIT P0, [R9+URZ], R4 ;  /* 0x00000004090075a7 */ /* 0x001064000800017f */
[----:B-1----:R-:W-:Y:S05]  /*a6e0*/  @!P0 NANOSLEEP.SYNCS 0x989680 ;  /* 0x009896800000895d */ /* 0x002fea0003900000 */
[----:B------:R-:W1:Y:S02]  /*a6f0*/  @!P0 SYNCS.PHASECHK.TRANS64 P0, [R9+URZ], R4 ;  /* 0x00000004090085a7 */ /* 0x000e64000800007f */
[----:B-1----:R-:W-:Y:S05]  /*a700*/  @!P0 BRA `(.L_x_204) ;  /* 0xfffffffc00f08947 */ /* 0x002fea000383ffff */
[----:B------:R-:W-:Y:S05]  /*a710*/  BRA `(.L_x_233) ;  /* 0xfffffff4008c7947 */ /* 0x000fea000383ffff */
.L_x_205:
[----:B0-----:R0:W1:Y:S02]  /*a720*/  SYNCS.PHASECHK.TRANS64.TRYWAIT P0, [R6+URZ], R5 ;  /* 0x00000005060075a7 */ /* 0x001064000800017f */
[----:B-1----:R-:W-:Y:S05]  /*a730*/  @!P0 NANOSLEEP.SYNCS 0x989680 ;  /* 0x009896800000895d */ /* 0x002fea0003900000 */
[----:B------:R-:W1:Y:S02]  /*a740*/  @!P0 SYNCS.PHASECHK.TRANS64 P0, [R6+URZ], R5 ;  /* 0x00000005060085a7 */ /* 0x000e64000800007f */
[----:B-1----:R-:W-:Y:S05]  /*a750*/  @!P0 BRA `(.L_x_205) ;  /* 0xfffffffc00f08947 */ /* 0x002fea000383ffff */
[----:B------:R-:W-:Y:S05]  /*a760*/  BRA `(.L_x_234) ;  /* 0xfffffff4009c7947 */ /* 0x000fea000383ffff */
.L_x_206:
[----:B0-----:R0:W1:Y:S02]  /*a770*/  SYNCS.PHASECHK.TRANS64.TRYWAIT P0, [R9+URZ], R4 ;  /* 0x00000004090075a7 */ /* 0x001064000800017f */
[----:B-1----:R-:W-:Y:S05]  /*a780*/  @!P0 NANOSLEEP.SYNCS 0x989680 ;  /* 0x009896800000895d */ /* 0x002fea0003900000 */
[----:B------:R-:W1:Y:S02]  /*a790*/  @!P0 SYNCS.PHASECHK.TRANS64 P0, [R9+URZ], R4 ;  /* 0x00000004090085a7 */ /* 0x000e64000800007f */
[----:B-1----:R-:W-:Y:S05]  /*a7a0*/  @!P0 BRA `(.L_x_206) ;  /* 0xfffffffc00f08947 */ /* 0x002fea000383ffff */
[----:B------:R-:W-:Y:S05]  /*a7b0*/  BRA `(.L_x_235) ;  /* 0xfffffff400ac7947 */ /* 0x000fea000383ffff */
.L_x_207:
[----:B0-----:R0:W1:Y:S02]  /*a7c0*/  SYNCS.PHASECHK.TRANS64.TRYWAIT P0, [R6+URZ], R5 ;  /* 0x00000005060075a7 */ /* 0x001064000800017f */
[----:B-1----:R-:W-:Y:S05]  /*a7d0*/  @!P0 NANOSLEEP.SYNCS 0x989680 ;  /* 0x009896800000895d */ /* 0x002fea0003900000 */
[----:B------:R-:W1:Y:S02]  /*a7e0*/  @!P0 SYNCS.PHASECHK.TRANS64 P0, [R6+URZ], R5 ;  /* 0x00000005060085a7 */ /* 0x000e64000800007f */
[----:B-1----:R-:W-:Y:S05]  /*a7f0*/  @!P0 BRA `(.L_x_207) ;  /* 0xfffffffc00f08947 */ /* 0x002fea000383ffff */
[----:B------:R-:W-:Y:S05]  /*a800*/  BRA `(.L_x_236) ;  /* 0xfffffff400b47947 */ /* 0x000fea000383ffff */
.L_x_237:
[----:B------:R-:W-:-:S00]  /*a810*/  BRA `(.L_x_237) ;  /* 0xfffffffc00fc7947 */ /* 0x000fc0000383ffff */
[----:B------:R-:W-:-:S00]  /*a820*/  NOP ;  /* 0x0000000000007918 */ /* 0x000fc00000000000 */
        /* <DEDUP_REMOVED lines=13> */
.L_x_238:


//--------------------- .nv.shared._ZN7cutlass13device_kernelINS_4gemm6kernel13GemmUniversalIN4cute5tupleIJiiiiEEENS1_10collective13CollectiveMmaINS1_37MainloopSm90TmaGmmaWarpSpecializedFP8ILi22ENS5_IJNS4_1CILi1EEESB_SB_EEENS1_35KernelTmaWarpSpecializedCooperativeEEENS5_IJNSA_ILi256EEENSA_ILi64EEENSA_ILi32EEEEEENS_12float_e4m3_tENS5_IJlSB_lEEESJ_SK_NS4_8TiledMMAINS4_8MMA_AtomIJNS4_4SM904GMMA30MMA_64x64x32_F32E4M3E4M3_SS_TNILNSO_7ScaleInE1ELSQ_1EEEEEENS4_6LayoutINS5_IJNSA_ILi2EEESB_SB_EEENS5_IJSB_NSA_ILi0EEESW_EEEEENS5_IJNS4_10UnderscoreESZ_SZ_EEEEENS4_13SM90_TMA_LOADENS4_14ComposedLayoutINS4_7SwizzleILi1ELi4ELi3EEENS4_18smem_ptr_flag_bitsILi8EEENST_INS5_IJNSA_ILi8EEESH_EEENS5_IJSH_SB_EEEEEEEvNS4_8identityES12_S1C_vS1D_EENS_8epilogue10collective6detail29Sm90TmaWarpSpecializedAdapterINS1G_15DefaultEpilogueISJ_SK_SK_NS1F_6thread17LinearCombinationISJ_Li1EffLNS1K_9ScaleType4KindE0ELNS_15FloatRoundStyleE2ESJ_EENS1_15EpilogueDefaultEEEEEvvEEEEvNT_6ParamsE --------------------------
	.section	.nv.shared._ZN7cutlass13device_kernelINS_4gemm6kernel13GemmUniversalIN4cute5tupleIJiiiiEEENS1_10collective13CollectiveMmaINS1_37MainloopSm90TmaGmmaWarpSpecializedFP8ILi22ENS5_IJNS4_1CILi1EEESB_SB_EEENS1_35KernelTmaWarpSpecializedCooperativeEEENS5_IJNSA_ILi256EEENSA_ILi64EEENSA_ILi32EEEEEENS_12float_e4m3_tENS5_IJlSB_lEEESJ_SK_NS4_8TiledMMAINS4_8MMA_AtomIJNS4_4SM904GMMA30MMA_64x64x32_F32E4M3E4M3_SS_TNILNSO_7ScaleInE1ELSQ_1EEEEEENS4_6LayoutINS5_IJNSA_ILi2EEESB_SB_EEENS5_IJSB_NSA_ILi0EEESW_EEEEENS5_IJNS4_10UnderscoreESZ_SZ_EEEEENS4_13SM90_TMA_LOADENS4_14ComposedLayoutINS4_7SwizzleILi1ELi4ELi3EEENS4_18smem_ptr_flag_bitsILi8EEENST_INS5_IJNSA_ILi8EEESH_EEENS5_IJSH_SB_EEEEEEEvNS4_8identityES12_S1C_vS1D_EENS_8epilogue10collective6detail29Sm90TmaWarpSpecializedAdapterINS1G_15DefaultEpilogueISJ_SK_SK_NS1F_6thread17LinearCombinationISJ_Li1EffLNS1K_9ScaleType4KindE0ELNS_15FloatRoundStyleE2ESJ_EENS1_15EpilogueDefaultEEEEEvvEEEEvNT_6ParamsE,"aw",@nobits
	.sectionflags	@""
	.align	16
	.zero		1024


//--------------------- .nv.shared.reserved.0     --------------------------
	.section	.nv.shared.reserved.0,"aw",@nobits
	.weak		__nv_reservedSMEM_offset_0_alias
	.size		__nv_reservedSMEM_offset_0_alias, 0, 0
	.other		__nv_reservedSMEM_offset_0_alias,@"STO_CUDA_RESERVED_SHARED STV_DEFAULT"
__nv_reservedSMEM_offset_0_alias:
	.zero		0


//--------------------- .nv.global                --------------------------
	.section	.nv.global,"aw",@nobits
.nv.global:
	.type		_ZN40_INTERNAL_f66fd208_4_k_cu_2994dfe2_291724cute1_E,@object
	.size		_ZN40_INTERNAL_f66fd208_4_k_cu_2994dfe2_291724cute1_E,(_ZN40_INTERNAL_f66fd208_4_k_cu_2994dfe2_291724cuda3std3__45__cpo6cbeginE - _ZN40_INTERNAL_f66fd208_4_k_cu_2994dfe2_291724cute1_E)
_ZN40_INTERNAL_f66fd208_4_k_cu_2994dfe2_291724cute1_E:
	.zero		1
	.type		_ZN40_INTERNAL_f66fd208_4_k_cu_2994dfe2_291724cuda3std3__45__cpo6cbeginE,@object
	.size		_ZN40_INTERNAL_f66fd208_4_k_cu_2994dfe2_291724cuda3std3__45__cpo6cbeginE,(_ZN40_INTERNAL_f66fd208_4_k_cu_2994dfe2_291724cuda3std3__48in_placeE - _ZN40_INTERNAL_f66fd208_4_k_cu_2994dfe2_291724cuda3std3__45__cpo6cbeginE)
_ZN40_INTERNAL_f66fd208_4_k_cu_2994dfe2_291724cuda3std3__45__cpo6cbeginE:
	.zero		1
	.type		_ZN40_INTERNAL_f66fd208_4_k_cu_2994dfe2_291724cuda3std3__48in_placeE,@object
	.size		_ZN40_INTERNAL_f66fd208_4_k_cu_2994dfe2_291724cuda3std3__48in_placeE,(_ZN40_INTERNAL_f66fd208_4_k_cu_2994dfe2_291724cuda3std6ranges3__45__cpo9iter_moveE - _ZN40_INTERNAL_f66fd208_4_k_cu_2994dfe2_291724cuda3std3__48in_placeE)
_ZN40_INTERNAL_f66fd208_4_k_cu_2994dfe2_291724cuda3std3__48in_placeE:
	.zero		1
	.type		_ZN40_INTERNAL_f66fd208_4_k_cu_2994dfe2_291724cuda3std6ranges3__45__cpo9iter_moveE,@object
	.size		_ZN40_INTERNAL_f66fd208_4_k_cu_2994dfe2_291724cuda3std6ranges3__45__cpo9iter_moveE,(_ZN40_INTERNAL_f66fd208_4_k_cu_2994dfe2_291724cuda3std3__45__cpo5beginE - _ZN40_INTERNAL_f66fd208_4_k_cu_2994dfe2_291724cuda3std6ranges3__45__cpo9iter_moveE)
_ZN40_INTERNAL_f66fd208_4_k_cu_2994dfe2_291724cuda3std6ranges3__45__cpo9iter_moveE:
	.zero		1
	.type		_ZN40_INTERNAL_f66fd208_4_k_cu_2994dfe2_291724cuda3std3__45__cpo5beginE,@object
	.size		_ZN40_INTERNAL_f66fd208_4_k_cu_2994dfe2_291724cuda3std3__45__cpo5beginE,(_ZN40_INTERNAL_f66fd208_4_k_cu_2994dfe2_291724cuda3std3__442_GLOBAL__N__f66fd208_4_k_cu_2994dfe2_291726ignoreE - _ZN40_INTERNAL_f66fd208_4_k_cu_2994dfe2_291724cuda3std3__45__cpo5beginE)
_ZN40_INTERNAL_f66fd208_4_k_cu_2994dfe2_291724cuda3std3__45__cpo5beginE:
	.zero		1
	.type		_ZN40_INTERNAL_f66fd208_4_k_cu_2994dfe2_291724cuda3std3__442_GLOBAL__N__f66fd208_4_k_cu_2994dfe2_291726ignoreE,@object
	.size		_ZN40_INTERNAL_f66fd208_4_k_cu_2994dfe2_291724cuda3std3__442_GLOBAL__N__f66fd208_4_k_cu_2994dfe2_291726ignoreE,(_ZN40_INTERNAL_f66fd208_4_k_cu_2994dfe2_291724cute7productE - _ZN40_INTERNAL_f66fd208_4_k_cu_2994dfe2_291724cuda3std3__442_GLOBAL__N__f66fd208_4_k_cu_2994dfe2_291726ignoreE)
_ZN40_INTERNAL_f66fd208_4_k_cu_2994dfe2_291724cuda3std3__442_GLOBAL__N__f66fd208_4_k_cu_2994dfe2_291726ignoreE:
	.zero		1
	.type		_ZN40_INTERNAL_f66fd208_4_k_cu_2994dfe2_291724cute7productE,@object
	.size		_ZN40_INTERNAL_f66fd208_4_k_cu_2994dfe2_291724cute7productE,(_ZN40_INTERNAL_f66fd208_4_k_cu_2994dfe2_291724cuda3std3__45__cpo3endE - _ZN40_INTERNAL_f66fd208_4_k_cu_2994dfe2_291724cute7productE)
_ZN40_INTERNAL_f66fd208_4_k_cu_2994dfe2_291724cute7productE:
	.zero		1
	.type		_ZN40_INTERNAL_f66fd208_4_k_cu_2994dfe2_291724cuda3std3__45__cpo3endE,@object
	.size		_ZN40_INTERNAL_f66fd208_4_k_cu_2994dfe2_291724cuda3std3__45__cpo3endE,(_ZN40_INTERNAL_f66fd208_4_k_cu_2994dfe2_291724cuda3std3__419piecewise_constructE - _ZN40_INTERNAL_f66fd208_4_k_cu_2994dfe2_291724cuda3std3__45__cpo3endE)
_ZN40_INTERNAL_f66fd208_4_k_cu_2994dfe2_291724cuda3std3__45__cpo3endE:
	.zero		1
	.type		_ZN40_INTERNAL_f66fd208_4_k_cu_2994dfe2_291724cuda3std3__419piecewise_constructE,@object
	.size		_ZN40_INTERNAL_f66fd208_4_k_cu_2994dfe2_291724cuda3std3__419piecewise_constructE,(_ZN40_INTERNAL_f66fd208_4_k_cu_2994dfe2_291724cuda3std3__45__cpo4cendE - _ZN40_INTERNAL_f66fd208_4_k_cu_2994dfe2_291724cuda3std3__419piecewise_constructE)
_ZN40_INTERNAL_f66fd208_4_k_cu_2994dfe2_291724cuda3std3__419piecewise_constructE:
	.zero		1
	.type		_ZN40_INTERNAL_f66fd208_4_k_cu_2994dfe2_291724cuda3std3__45__cpo4cendE,@object
	.size		_ZN40_INTERNAL_f66fd208_4_k_cu_2994dfe2_291724cuda3std3__45__cpo4cendE,(_ZN40_INTERNAL_f66fd208_4_k_cu_2994dfe2_291724cuda3std6ranges3__45__cpo4swapE - _ZN40_INTERNAL_f66fd208_4_k_cu_2994dfe2_291724cuda3std3__45__cpo4cendE)
_ZN40_INTERNAL_f66fd208_4_k_cu_2994dfe2_291724cuda3std3__45__cpo4cendE:
	.zero		1
	.type		_ZN40_INTERNAL_f66fd208_4_k_cu_2994dfe2_291724cuda3std6ranges3__45__cpo4swapE,@object
	.size		_ZN40_INTERNAL_f66fd208_4_k_cu_2994dfe2_291724cuda3std6ranges3__45__cpo4swapE,(.L_7 - _ZN40_INTERNAL_f66fd208_4_k_cu_2994dfe2_291724cuda3std6ranges3__45__cpo4swapE)
_ZN40_INTERNAL_f66fd208_4_k_cu_2994dfe2_291724cuda3std6ranges3__45__cpo4swapE:
	.zero		1
.L_7:


//--------------------- .nv.constant0._ZN7cutlass13device_kernelINS_4gemm6kernel13GemmUniversalIN4cute5tupleIJiiiiEEENS1_10collective13CollectiveMmaINS1_37MainloopSm90TmaGmmaWarpSpecializedFP8ILi22ENS5_IJNS4_1CILi1EEESB_SB_EEENS1_35KernelTmaWarpSpecializedCooperativeEEENS5_IJNSA_ILi256EEENSA_ILi64EEENSA_ILi32EEEEEENS_12float_e4m3_tENS5_IJlSB_lEEESJ_SK_NS4_8TiledMMAINS4_8MMA_AtomIJNS4_4SM904GMMA30MMA_64x64x32_F32E4M3E4M3_SS_TNILNSO_7ScaleInE1ELSQ_1EEEEEENS4_6LayoutINS5_IJNSA_ILi2EEESB_SB_EEENS5_IJSB_NSA_ILi0EEESW_EEEEENS5_IJNS4_10UnderscoreESZ_SZ_EEEEENS4_13SM90_TMA_LOADENS4_14ComposedLayoutINS4_7SwizzleILi1ELi4ELi3EEENS4_18smem_ptr_flag_bitsILi8EEENST_INS5_IJNSA_ILi8EEESH_EEENS5_IJSH_SB_EEEEEEEvNS4_8identityES12_S1C_vS1D_EENS_8epilogue10collective6detail29Sm90TmaWarpSpecializedAdapterINS1G_15DefaultEpilogueISJ_SK_SK_NS1F_6thread17LinearCombinationISJ_Li1EffLNS1K_9ScaleType4KindE0ELNS_15FloatRoundStyleE2ESJ_EENS1_15EpilogueDefaultEEEEEvvEEEEvNT_6ParamsE --------------------------
	.section	.nv.constant0._ZN7cutlass13device_kernelINS_4gemm6kernel13GemmUniversalIN4cute5tupleIJiiiiEEENS1_10collective13CollectiveMmaINS1_37MainloopSm90TmaGmmaWarpSpecializedFP8ILi22ENS5_IJNS4_1CILi1EEESB_SB_EEENS1_35KernelTmaWarpSpecializedCooperativeEEENS5_IJNSA_ILi256EEENSA_ILi64EEENSA_ILi32EEEEEENS_12float_e4m3_tENS5_IJlSB_lEEESJ_SK_NS4_8TiledMMAINS4_8MMA_AtomIJNS4_4SM904GMMA30MMA_64x64x32_F32E4M3E4M3_SS_TNILNSO_7ScaleInE1ELSQ_1EEEEEENS4_6LayoutINS5_IJNSA_ILi2EEESB_SB_EEENS5_IJSB_NSA_ILi0EEESW_EEEEENS5_IJNS4_10UnderscoreESZ_SZ_EEEEENS4_13SM90_TMA_LOADENS4_14ComposedLayoutINS4_7SwizzleILi1ELi4ELi3EEENS4_18smem_ptr_flag_bitsILi8EEENST_INS5_IJNSA_ILi8EEESH_EEENS5_IJSH_SB_EEEEEEEvNS4_8identityES12_S1C_vS1D_EENS_8epilogue10collective6detail29Sm90TmaWarpSpecializedAdapterINS1G_15DefaultEpilogueISJ_SK_SK_NS1F_6thread17LinearCombinationISJ_Li1EffLNS1K_9ScaleType4KindE0ELNS_15FloatRoundStyleE2ESJ_EENS1_15EpilogueDefaultEEEEEvvEEEEvNT_6ParamsE,"a",@progbits
	.sectionflags	@""
	.align	4
.nv.constant0._ZN7cutlass13device_kernelINS_4gemm6kernel13GemmUniversalIN4cute5tupleIJiiiiEEENS1_10collective13CollectiveMmaINS1_37MainloopSm90TmaGmmaWarpSpecializedFP8ILi22ENS5_IJNS4_1CILi1EEESB_SB_EEENS1_35KernelTmaWarpSpecializedCooperativeEEENS5_IJNSA_ILi256EEENSA_ILi64EEENSA_ILi32EEEEEENS_12float_e4m3_tENS5_IJlSB_lEEESJ_SK_NS4_8TiledMMAINS4_8MMA_AtomIJNS4_4SM904GMMA30MMA_64x64x32_F32E4M3E4M3_SS_TNILNSO_7ScaleInE1ELSQ_1EEEEEENS4_6LayoutINS5_IJNSA_ILi2EEESB_SB_EEENS5_IJSB_NSA_ILi0EEESW_EEEEENS5_IJNS4_10UnderscoreESZ_SZ_EEEEENS4_13SM90_TMA_LOADENS4_14ComposedLayoutINS4_7SwizzleILi1ELi4ELi3EEENS4_18smem_ptr_flag_bitsILi8EEENST_INS5_IJNSA_ILi8EEESH_EEENS5_IJSH_SB_EEEEEEEvNS4_8identityES12_S1C_vS1D_EENS_8epilogue10collective6detail29Sm90TmaWarpSpecializedAdapterINS1G_15DefaultEpilogueISJ_SK_SK_NS1F_6thread17LinearCombinationISJ_Li1EffLNS1K_9ScaleType4KindE0ELNS_15FloatRoundStyleE2ESJ_EENS1_15EpilogueDefaultEEEEEvvEEEEvNT_6ParamsE:
	.zero		1664


//--------------------- SYMBOLS --------------------------

	.type		.nv.reservedSmem.offset0,@object
	.size		.nv.reservedSmem.offset0,0x4
